//
// Generated by NVIDIA NVVM Compiler
//
// Compiler Build ID: CL-36424714
// Cuda compilation tools, release 13.0, V13.0.88
// Based on NVVM 20.0.0
//

.version 9.0
.target sm_100
.address_size 64

	// .globl	_Z16generate_numbersiPii
.extern .func  (.param .b32 func_retval0) vprintf
(
	.param .b64 vprintf_param_0,
	.param .b64 vprintf_param_1
)
;
// _ZZ16generate_numbersiPiiE8counters has been demoted
.global .align 1 .b8 $str[21] = {80, 114, 105, 109, 101, 115, 32, 105, 110, 32, 116, 111, 116, 97, 108, 58, 32, 37, 100, 10};

.visible .entry _Z16generate_numbersiPii(
	.param .u32 _Z16generate_numbersiPii_param_0,
	.param .u64 .ptr .align 1 _Z16generate_numbersiPii_param_1,
	.param .u32 _Z16generate_numbersiPii_param_2
)
{
	.local .align 8 .b8 	__local_depot0[8];
	.reg .b64 	%SP;
	.reg .b64 	%SPL;
	.reg .pred 	%p<81>;
	.reg .b32 	%r<329>;
	.reg .b64 	%rd<49>;
	// demoted variable
	.shared .align 4 .b8 _ZZ16generate_numbersiPiiE8counters[32];
	mov.u64 	%SPL, __local_depot0;
	cvta.local.u64 	%SP, %SPL;
	ld.param.u32 	%r99, [_Z16generate_numbersiPii_param_0];
	ld.param.u64 	%rd8, [_Z16generate_numbersiPii_param_1];
	ld.param.u32 	%r100, [_Z16generate_numbersiPii_param_2];
	cvta.to.global.u64 	%rd1, %rd8;
	mov.u32 	%r1, %tid.x;
	mul.lo.s32 	%r101, %r99, %r1;
	mov.u32 	%r2, %ntid.x;
	div.u32 	%r301, %r101, %r2;
	add.s32 	%r102, %r101, %r99;
	div.u32 	%r4, %r102, %r2;
	add.s32 	%r5, %r4, -1;
	setp.gt.s32 	%p1, %r301, %r5;
	@%p1 bra 	$L__BB0_40;
	sub.s32 	%r6, %r4, %r301;
	and.b32  	%r7, %r6, 7;
	sub.s32 	%r103, %r301, %r4;
	setp.gt.u32 	%p2, %r103, -8;
	mov.u32 	%r292, %r301;
	@%p2 bra 	$L__BB0_20;
	and.b32  	%r8, %r6, -8;
	mov.b32 	%r291, 0;
	mov.u32 	%r292, %r301;
$L__BB0_3:
	.pragma "nounroll";
	setp.lt.s32 	%p3, %r292, 2;
	mul.wide.u32 	%rd9, %r292, 4;
	add.s64 	%rd2, %rd1, %rd9;
	@%p3 bra 	$L__BB0_5;
	mov.b32 	%r105, 1;
	st.global.u32 	[%rd2], %r105;
$L__BB0_5:
	add.s32 	%r11, %r292, 1;
	setp.lt.s32 	%p4, %r11, 2;
	@%p4 bra 	$L__BB0_7;
	mul.wide.u32 	%rd10, %r11, 4;
	add.s64 	%rd11, %rd1, %rd10;
	mov.b32 	%r106, 1;
	st.global.u32 	[%rd11], %r106;
$L__BB0_7:
	setp.gt.u32 	%p5, %r292, 2147483645;
	@%p5 bra 	$L__BB0_9;
	mov.b32 	%r107, 1;
	st.global.u32 	[%rd2+8], %r107;
$L__BB0_9:
	add.s32 	%r12, %r292, 3;
	setp.lt.s32 	%p6, %r12, 2;
	@%p6 bra 	$L__BB0_11;
	mul.wide.u32 	%rd12, %r12, 4;
	add.s64 	%rd13, %rd1, %rd12;
	mov.b32 	%r108, 1;
	st.global.u32 	[%rd13], %r108;
$L__BB0_11:
	add.s32 	%r13, %r292, 4;
	setp.lt.s32 	%p7, %r13, 2;
	@%p7 bra 	$L__BB0_13;
	mul.wide.u32 	%rd14, %r13, 4;
	add.s64 	%rd15, %rd1, %rd14;
	mov.b32 	%r109, 1;
	st.global.u32 	[%rd15], %r109;
$L__BB0_13:
	add.s32 	%r14, %r292, 5;
	setp.lt.s32 	%p8, %r14, 2;
	@%p8 bra 	$L__BB0_15;
	mul.wide.u32 	%rd16, %r14, 4;
	add.s64 	%rd17, %rd1, %rd16;
	mov.b32 	%r110, 1;
	st.global.u32 	[%rd17], %r110;
$L__BB0_15:
	add.s32 	%r15, %r292, 6;
	setp.lt.s32 	%p9, %r15, 2;
	@%p9 bra 	$L__BB0_17;
	mul.wide.u32 	%rd18, %r15, 4;
	add.s64 	%rd19, %rd1, %rd18;
	mov.b32 	%r111, 1;
	st.global.u32 	[%rd19], %r111;
$L__BB0_17:
	add.s32 	%r16, %r292, 7;
	setp.lt.s32 	%p10, %r16, 2;
	@%p10 bra 	$L__BB0_19;
	mul.wide.u32 	%rd20, %r16, 4;
	add.s64 	%rd21, %rd1, %rd20;
	mov.b32 	%r112, 1;
	st.global.u32 	[%rd21], %r112;
$L__BB0_19:
	add.s32 	%r292, %r292, 8;
	add.s32 	%r291, %r291, 8;
	setp.ne.s32 	%p11, %r291, %r8;
	@%p11 bra 	$L__BB0_3;
$L__BB0_20:
	setp.eq.s32 	%p12, %r7, 0;
	@%p12 bra 	$L__BB0_40;
	and.b32  	%r20, %r6, 3;
	setp.lt.u32 	%p13, %r7, 4;
	@%p13 bra 	$L__BB0_31;
	setp.lt.s32 	%p14, %r292, 2;
	mul.wide.u32 	%rd22, %r292, 4;
	add.s64 	%rd3, %rd1, %rd22;
	@%p14 bra 	$L__BB0_24;
	mov.b32 	%r113, 1;
	st.global.u32 	[%rd3], %r113;
$L__BB0_24:
	add.s32 	%r21, %r292, 1;
	setp.lt.s32 	%p15, %r21, 2;
	@%p15 bra 	$L__BB0_26;
	mul.wide.u32 	%rd23, %r21, 4;
	add.s64 	%rd24, %rd1, %rd23;
	mov.b32 	%r114, 1;
	st.global.u32 	[%rd24], %r114;
$L__BB0_26:
	setp.gt.u32 	%p16, %r292, 2147483645;
	@%p16 bra 	$L__BB0_28;
	mov.b32 	%r115, 1;
	st.global.u32 	[%rd3+8], %r115;
$L__BB0_28:
	add.s32 	%r22, %r292, 3;
	setp.lt.s32 	%p17, %r22, 2;
	@%p17 bra 	$L__BB0_30;
	mul.wide.u32 	%rd25, %r22, 4;
	add.s64 	%rd26, %rd1, %rd25;
	mov.b32 	%r116, 1;
	st.global.u32 	[%rd26], %r116;
$L__BB0_30:
	add.s32 	%r292, %r292, 4;
$L__BB0_31:
	setp.eq.s32 	%p18, %r20, 0;
	@%p18 bra 	$L__BB0_40;
	setp.eq.s32 	%p19, %r20, 1;
	@%p19 bra 	$L__BB0_38;
	setp.lt.s32 	%p20, %r292, 2;
	@%p20 bra 	$L__BB0_35;
	mul.wide.u32 	%rd27, %r292, 4;
	add.s64 	%rd28, %rd1, %rd27;
	mov.b32 	%r117, 1;
	st.global.u32 	[%rd28], %r117;
$L__BB0_35:
	add.s32 	%r25, %r292, 1;
	setp.lt.s32 	%p21, %r25, 2;
	@%p21 bra 	$L__BB0_37;
	mul.wide.u32 	%rd29, %r25, 4;
	add.s64 	%rd30, %rd1, %rd29;
	mov.b32 	%r118, 1;
	st.global.u32 	[%rd30], %r118;
$L__BB0_37:
	add.s32 	%r292, %r292, 2;
$L__BB0_38:
	and.b32  	%r119, %r6, 1;
	setp.eq.b32 	%p22, %r119, 1;
	not.pred 	%p23, %p22;
	setp.lt.s32 	%p24, %r292, 2;
	or.pred  	%p25, %p23, %p24;
	@%p25 bra 	$L__BB0_40;
	mul.wide.u32 	%rd31, %r292, 4;
	add.s64 	%rd32, %rd1, %rd31;
	mov.b32 	%r120, 1;
	st.global.u32 	[%rd32], %r120;
$L__BB0_40:
	bar.sync 	0;
	add.s32 	%r28, %r2, -1;
	setp.ne.s32 	%p26, %r1, %r28;
	setp.lt.s32 	%p27, %r100, 2;
	or.pred  	%p28, %p26, %p27;
	@%p28 bra 	$L__BB0_46;
	mov.b32 	%r295, 2;
$L__BB0_42:
	mul.wide.u32 	%rd33, %r295, 4;
	add.s64 	%rd34, %rd1, %rd33;
	ld.global.u32 	%r122, [%rd34];
	setp.ne.s32 	%p29, %r122, 1;
	shl.b32 	%r296, %r295, 1;
	setp.gt.s32 	%p30, %r296, %r99;
	or.pred  	%p31, %p29, %p30;
	@%p31 bra 	$L__BB0_45;
	mul.wide.u32 	%rd35, %r296, 4;
	add.s64 	%rd48, %rd1, %rd35;
$L__BB0_44:
	mov.b32 	%r123, 0;
	st.global.u32 	[%rd48], %r123;
	add.s32 	%r296, %r296, %r295;
	add.s64 	%rd48, %rd48, %rd33;
	setp.le.s32 	%p32, %r296, %r99;
	@%p32 bra 	$L__BB0_44;
$L__BB0_45:
	add.s32 	%r33, %r295, 1;
	setp.ne.s32 	%p33, %r295, %r100;
	mov.u32 	%r295, %r33;
	@%p33 bra 	$L__BB0_42;
$L__BB0_46:
	setp.gt.s32 	%p34, %r301, %r5;
	bar.sync 	0;
	mov.b32 	%r312, 0;
	@%p34 bra 	$L__BB0_59;
	sub.s32 	%r34, %r4, %r301;
	and.b32  	%r35, %r34, 15;
	sub.s32 	%r127, %r301, %r4;
	setp.gt.u32 	%p35, %r127, -16;
	mov.b32 	%r312, 0;
	@%p35 bra 	$L__BB0_50;
	and.b32  	%r129, %r34, -16;
	neg.s32 	%r297, %r129;
	mov.b32 	%r312, 0;
$L__BB0_49:
	.pragma "nounroll";
	mul.wide.s32 	%rd36, %r301, 4;
	add.s64 	%rd37, %rd1, %rd36;
	ld.global.u32 	%r130, [%rd37];
	setp.eq.s32 	%p36, %r130, 1;
	selp.u32 	%r131, 1, 0, %p36;
	add.s32 	%r132, %r312, %r131;
	ld.global.u32 	%r133, [%rd37+4];
	setp.eq.s32 	%p37, %r133, 1;
	selp.u32 	%r134, 1, 0, %p37;
	add.s32 	%r135, %r132, %r134;
	ld.global.u32 	%r136, [%rd37+8];
	setp.eq.s32 	%p38, %r136, 1;
	selp.u32 	%r137, 1, 0, %p38;
	add.s32 	%r138, %r135, %r137;
	ld.global.u32 	%r139, [%rd37+12];
	setp.eq.s32 	%p39, %r139, 1;
	selp.u32 	%r140, 1, 0, %p39;
	add.s32 	%r141, %r138, %r140;
	ld.global.u32 	%r142, [%rd37+16];
	setp.eq.s32 	%p40, %r142, 1;
	selp.u32 	%r143, 1, 0, %p40;
	add.s32 	%r144, %r141, %r143;
	ld.global.u32 	%r145, [%rd37+20];
	setp.eq.s32 	%p41, %r145, 1;
	selp.u32 	%r146, 1, 0, %p41;
	add.s32 	%r147, %r144, %r146;
	ld.global.u32 	%r148, [%rd37+24];
	setp.eq.s32 	%p42, %r148, 1;
	selp.u32 	%r149, 1, 0, %p42;
	add.s32 	%r150, %r147, %r149;
	ld.global.u32 	%r151, [%rd37+28];
	setp.eq.s32 	%p43, %r151, 1;
	selp.u32 	%r152, 1, 0, %p43;
	add.s32 	%r153, %r150, %r152;
	ld.global.u32 	%r154, [%rd37+32];
	setp.eq.s32 	%p44, %r154, 1;
	selp.u32 	%r155, 1, 0, %p44;
	add.s32 	%r156, %r153, %r155;
	ld.global.u32 	%r157, [%rd37+36];
	setp.eq.s32 	%p45, %r157, 1;
	selp.u32 	%r158, 1, 0, %p45;
	add.s32 	%r159, %r156, %r158;
	ld.global.u32 	%r160, [%rd37+40];
	setp.eq.s32 	%p46, %r160, 1;
	selp.u32 	%r161, 1, 0, %p46;
	add.s32 	%r162, %r159, %r161;
	ld.global.u32 	%r163, [%rd37+44];
	setp.eq.s32 	%p47, %r163, 1;
	selp.u32 	%r164, 1, 0, %p47;
	add.s32 	%r165, %r162, %r164;
	ld.global.u32 	%r166, [%rd37+48];
	setp.eq.s32 	%p48, %r166, 1;
	selp.u32 	%r167, 1, 0, %p48;
	add.s32 	%r168, %r165, %r167;
	ld.global.u32 	%r169, [%rd37+52];
	setp.eq.s32 	%p49, %r169, 1;
	selp.u32 	%r170, 1, 0, %p49;
	add.s32 	%r171, %r168, %r170;
	ld.global.u32 	%r172, [%rd37+56];
	setp.eq.s32 	%p50, %r172, 1;
	selp.u32 	%r173, 1, 0, %p50;
	add.s32 	%r174, %r171, %r173;
	ld.global.u32 	%r175, [%rd37+60];
	setp.eq.s32 	%p51, %r175, 1;
	selp.u32 	%r176, 1, 0, %p51;
	add.s32 	%r312, %r174, %r176;
	add.s32 	%r301, %r301, 16;
	add.s32 	%r297, %r297, 16;
	setp.ne.s32 	%p52, %r297, 0;
	@%p52 bra 	$L__BB0_49;
$L__BB0_50:
	setp.eq.s32 	%p53, %r35, 0;
	@%p53 bra 	$L__BB0_59;
	and.b32  	%r46, %r34, 7;
	setp.lt.u32 	%p54, %r35, 8;
	@%p54 bra 	$L__BB0_53;
	mul.wide.s32 	%rd38, %r301, 4;
	add.s64 	%rd39, %rd1, %rd38;
	ld.global.u32 	%r178, [%rd39];
	setp.eq.s32 	%p55, %r178, 1;
	selp.u32 	%r179, 1, 0, %p55;
	add.s32 	%r180, %r312, %r179;
	ld.global.u32 	%r181, [%rd39+4];
	setp.eq.s32 	%p56, %r181, 1;
	selp.u32 	%r182, 1, 0, %p56;
	add.s32 	%r183, %r180, %r182;
	ld.global.u32 	%r184, [%rd39+8];
	setp.eq.s32 	%p57, %r184, 1;
	selp.u32 	%r185, 1, 0, %p57;
	add.s32 	%r186, %r183, %r185;
	ld.global.u32 	%r187, [%rd39+12];
	setp.eq.s32 	%p58, %r187, 1;
	selp.u32 	%r188, 1, 0, %p58;
	add.s32 	%r189, %r186, %r188;
	ld.global.u32 	%r190, [%rd39+16];
	setp.eq.s32 	%p59, %r190, 1;
	selp.u32 	%r191, 1, 0, %p59;
	add.s32 	%r192, %r189, %r191;
	ld.global.u32 	%r193, [%rd39+20];
	setp.eq.s32 	%p60, %r193, 1;
	selp.u32 	%r194, 1, 0, %p60;
	add.s32 	%r195, %r192, %r194;
	ld.global.u32 	%r196, [%rd39+24];
	setp.eq.s32 	%p61, %r196, 1;
	selp.u32 	%r197, 1, 0, %p61;
	add.s32 	%r198, %r195, %r197;
	ld.global.u32 	%r199, [%rd39+28];
	setp.eq.s32 	%p62, %r199, 1;
	selp.u32 	%r200, 1, 0, %p62;
	add.s32 	%r312, %r198, %r200;
	add.s32 	%r301, %r301, 8;
$L__BB0_53:
	setp.eq.s32 	%p63, %r46, 0;
	@%p63 bra 	$L__BB0_59;
	and.b32  	%r52, %r34, 3;
	setp.lt.u32 	%p64, %r46, 4;
	@%p64 bra 	$L__BB0_56;
	mul.wide.s32 	%rd40, %r301, 4;
	add.s64 	%rd41, %rd1, %rd40;
	ld.global.u32 	%r202, [%rd41];
	setp.eq.s32 	%p65, %r202, 1;
	selp.u32 	%r203, 1, 0, %p65;
	add.s32 	%r204, %r312, %r203;
	ld.global.u32 	%r205, [%rd41+4];
	setp.eq.s32 	%p66, %r205, 1;
	selp.u32 	%r206, 1, 0, %p66;
	add.s32 	%r207, %r204, %r206;
	ld.global.u32 	%r208, [%rd41+8];
	setp.eq.s32 	%p67, %r208, 1;
	selp.u32 	%r209, 1, 0, %p67;
	add.s32 	%r210, %r207, %r209;
	ld.global.u32 	%r211, [%rd41+12];
	setp.eq.s32 	%p68, %r211, 1;
	selp.u32 	%r212, 1, 0, %p68;
	add.s32 	%r312, %r210, %r212;
	add.s32 	%r301, %r301, 4;
$L__BB0_56:
	setp.eq.s32 	%p69, %r52, 0;
	@%p69 bra 	$L__BB0_59;
	neg.s32 	%r309, %r52;
$L__BB0_58:
	.pragma "nounroll";
	mul.wide.s32 	%rd42, %r301, 4;
	add.s64 	%rd43, %rd1, %rd42;
	ld.global.u32 	%r213, [%rd43];
	setp.eq.s32 	%p70, %r213, 1;
	selp.u32 	%r214, 1, 0, %p70;
	add.s32 	%r312, %r312, %r214;
	add.s32 	%r301, %r301, 1;
	add.s32 	%r309, %r309, 1;
	setp.ne.s32 	%p71, %r309, 0;
	@%p71 bra 	$L__BB0_58;
$L__BB0_59:
	setp.ne.s32 	%p72, %r1, %r28;
	shl.b32 	%r215, %r1, 2;
	mov.u32 	%r216, _ZZ16generate_numbersiPiiE8counters;
	add.s32 	%r217, %r216, %r215;
	st.shared.u32 	[%r217], %r312;
	bar.sync 	0;
	@%p72 bra 	$L__BB0_73;
	and.b32  	%r66, %r2, 15;
	setp.lt.u32 	%p73, %r2, 16;
	mov.b32 	%r320, 0;
	mov.u32 	%r328, %r320;
	@%p73 bra 	$L__BB0_63;
	and.b32  	%r320, %r2, 2032;
	add.s32 	%r313, %r216, 32;
	and.b32  	%r223, %r2, -16;
	neg.s32 	%r314, %r223;
	mov.b32 	%r328, 0;
$L__BB0_62:
	.pragma "nounroll";
	ld.shared.u32 	%r224, [%r313+-32];
	add.s32 	%r225, %r224, %r328;
	ld.shared.u32 	%r226, [%r313+-28];
	add.s32 	%r227, %r226, %r225;
	ld.shared.u32 	%r228, [%r313+-24];
	add.s32 	%r229, %r228, %r227;
	ld.shared.u32 	%r230, [%r313+-20];
	add.s32 	%r231, %r230, %r229;
	ld.shared.u32 	%r232, [%r313+-16];
	add.s32 	%r233, %r232, %r231;
	ld.shared.u32 	%r234, [%r313+-12];
	add.s32 	%r235, %r234, %r233;
	ld.shared.u32 	%r236, [%r313+-8];
	add.s32 	%r237, %r236, %r235;
	ld.shared.u32 	%r238, [%r313+-4];
	add.s32 	%r239, %r238, %r237;
	ld.shared.u32 	%r240, [%r313];
	add.s32 	%r241, %r240, %r239;
	ld.shared.u32 	%r242, [%r313+4];
	add.s32 	%r243, %r242, %r241;
	ld.shared.u32 	%r244, [%r313+8];
	add.s32 	%r245, %r244, %r243;
	ld.shared.u32 	%r246, [%r313+12];
	add.s32 	%r247, %r246, %r245;
	ld.shared.u32 	%r248, [%r313+16];
	add.s32 	%r249, %r248, %r247;
	ld.shared.u32 	%r250, [%r313+20];
	add.s32 	%r251, %r250, %r249;
	ld.shared.u32 	%r252, [%r313+24];
	add.s32 	%r253, %r252, %r251;
	ld.shared.u32 	%r254, [%r313+28];
	add.s32 	%r328, %r254, %r253;
	add.s32 	%r314, %r314, 16;
	add.s32 	%r313, %r313, 64;
	setp.ne.s32 	%p74, %r314, 0;
	@%p74 bra 	$L__BB0_62;
$L__BB0_63:
	setp.eq.s32 	%p75, %r66, 0;
	@%p75 bra 	$L__BB0_72;
	and.b32  	%r78, %r2, 7;
	setp.lt.u32 	%p76, %r66, 8;
	@%p76 bra 	$L__BB0_66;
	shl.b32 	%r256, %r320, 2;
	add.s32 	%r258, %r216, %r256;
	ld.shared.u32 	%r259, [%r258];
	add.s32 	%r260, %r259, %r328;
	ld.shared.u32 	%r261, [%r258+4];
	add.s32 	%r262, %r261, %r260;
	ld.shared.u32 	%r263, [%r258+8];
	add.s32 	%r264, %r263, %r262;
	ld.shared.u32 	%r265, [%r258+12];
	add.s32 	%r266, %r265, %r264;
	ld.shared.u32 	%r267, [%r258+16];
	add.s32 	%r268, %r267, %r266;
	ld.shared.u32 	%r269, [%r258+20];
	add.s32 	%r270, %r269, %r268;
	ld.shared.u32 	%r271, [%r258+24];
	add.s32 	%r272, %r271, %r270;
	ld.shared.u32 	%r273, [%r258+28];
	add.s32 	%r328, %r273, %r272;
	add.s32 	%r320, %r320, 8;
$L__BB0_66:
	setp.eq.s32 	%p77, %r78, 0;
	@%p77 bra 	$L__BB0_72;
	and.b32  	%r84, %r2, 3;
	setp.lt.u32 	%p78, %r78, 4;
	@%p78 bra 	$L__BB0_69;
	shl.b32 	%r275, %r320, 2;
	add.s32 	%r277, %r216, %r275;
	ld.shared.u32 	%r278, [%r277];
	add.s32 	%r279, %r278, %r328;
	ld.shared.u32 	%r280, [%r277+4];
	add.s32 	%r281, %r280, %r279;
	ld.shared.u32 	%r282, [%r277+8];
	add.s32 	%r283, %r282, %r281;
	ld.shared.u32 	%r284, [%r277+12];
	add.s32 	%r328, %r284, %r283;
	add.s32 	%r320, %r320, 4;
$L__BB0_69:
	setp.eq.s32 	%p79, %r84, 0;
	@%p79 bra 	$L__BB0_72;
	shl.b32 	%r285, %r320, 2;
	add.s32 	%r326, %r216, %r285;
	neg.s32 	%r325, %r84;
$L__BB0_71:
	.pragma "nounroll";
	ld.shared.u32 	%r287, [%r326];
	add.s32 	%r328, %r287, %r328;
	add.s32 	%r326, %r326, 4;
	add.s32 	%r325, %r325, 1;
	setp.ne.s32 	%p80, %r325, 0;
	@%p80 bra 	$L__BB0_71;
$L__BB0_72:
	add.u64 	%rd44, %SP, 0;
	add.u64 	%rd45, %SPL, 0;
	st.local.u32 	[%rd45], %r328;
	mov.u64 	%rd46, $str;
	cvta.global.u64 	%rd47, %rd46;
	{ // callseq 0, 0
	.param .b64 param0;
	st.param.b64 	[param0], %rd47;
	.param .b64 param1;
	st.param.b64 	[param1], %rd44;
	.param .b32 retval0;
	call.uni (retval0), 
	vprintf, 
	(
	param0, 
	param1
	);
	ld.param.b32 	%r288, [retval0];
	} // callseq 0
$L__BB0_73:
	bar.sync 	0;
	ret;

}


// ===== COMPILED SASS (sm_100) =====

	.target	sm_100

	.elftype	@"ET_EXEC"


//--------------------- .note.nv.tkinfo           --------------------------
	.section	.note.nv.tkinfo,"",@"SHT_NOTE"
	.sectionflags	@"SHF_NOTE_NV_TKINFO"
	.tkinfo
        /*0018*/ 	.word	0x00000002
        /*0030*/ 	.string	""
        /*0030*/ 	.string	"ptxas"
        /*0030*/ 	.string	"Cuda compilation tools, release 13.0, V13.0.88"
        /*0030*/ 	.string	"Build cuda_13.0.r13.0/compiler.36424714_0"
        /*0030*/ 	.string	"-arch sm_100 -m 64 "



//--------------------- .note.nv.cuinfo           --------------------------
	.section	.note.nv.cuinfo,"",@"SHT_NOTE"
	.sectionflags	@"SHF_NOTE_NV_CUINFO"
        /*0018*/ 	.short	0x0002
        /*001a*/ 	.short	0x0064
        /*001c*/ 	.short	0x0082
	.zero		2


//--------------------- .nv.info                  --------------------------
	.section	.nv.info,"",@"SHT_CUDA_INFO"
	.align	4


	//----- nvinfo : EIATTR_REGCOUNT
	.align		4
        /*0000*/ 	.byte	0x04, 0x2f
        /*0002*/ 	.short	(.L_2 - .L_1)
	.align		4
.L_1:
        /*0004*/ 	.word	index@(_Z16generate_numbersiPii)
        /*0008*/ 	.word	0x00000020


	//----- nvinfo : EIATTR_FRAME_SIZE
	.align		4
.L_2:
        /*000c*/ 	.byte	0x04, 0x11
        /*000e*/ 	.short	(.L_4 - .L_3)
	.align		4
.L_3:
        /*0010*/ 	.word	index@(_Z16generate_numbersiPii)
        /*0014*/ 	.word	0x00000008


	//----- nvinfo : EIATTR_MIN_STACK_SIZE
	.align		4
.L_4:
        /*0018*/ 	.byte	0x04, 0x12
        /*001a*/ 	.short	(.L_6 - .L_5)
	.align		4
.L_5:
        /*001c*/ 	.word	index@(_Z16generate_numbersiPii)
        /*0020*/ 	.word	0x00000008
.L_6:


//--------------------- .nv.compat                --------------------------
	.section	.nv.compat,"",@"SHT_CUDA_COMPAT_INFO"
	.align	4
        /*0000*/ 	.byte	0x02, 0x09, 0x00, 0x00, 0x02, 0x02, 0x01, 0x00, 0x02, 0x05, 0x05, 0x00, 0x03, 0x07, 0x01, 0x01
        /*0010*/ 	.byte	0x02, 0x03, 0x00, 0x00, 0x02, 0x06, 0x01, 0x00, 0x04, 0x0b, 0x08, 0x00, 0x09, 0x00, 0x00, 0x00
        /*0020*/ 	.byte	0x00, 0x00, 0x00, 0x00


//--------------------- .nv.info._Z16generate_numbersiPii --------------------------
	.section	.nv.info._Z16generate_numbersiPii,"",@"SHT_CUDA_INFO"
	.sectionflags	@""
	.align	4


	//----- nvinfo : EIATTR_CUDA_API_VERSION
	.align		4
        /*0000*/ 	.byte	0x04, 0x37
        /*0002*/ 	.short	(.L_8 - .L_7)
.L_7:
        /*0004*/ 	.word	0x00000082


	//----- nvinfo : EIATTR_KPARAM_INFO
	.align		4
.L_8:
        /*0008*/ 	.byte	0x04, 0x17
        /*000a*/ 	.short	(.L_10 - .L_9)
.L_9:
        /*000c*/ 	.word	0x00000000
        /*0010*/ 	.short	0x0002
        /*0012*/ 	.short	0x0010
        /*0014*/ 	.byte	0x00, 0xf0, 0x11, 0x00


	//----- nvinfo : EIATTR_KPARAM_INFO
	.align		4
.L_10:
        /*0018*/ 	.byte	0x04, 0x17
        /*001a*/ 	.short	(.L_12 - .L_11)
.L_11:
        /*001c*/ 	.word	0x00000000
        /*0020*/ 	.short	0x0001
        /*0022*/ 	.short	0x0008
        /*0024*/ 	.byte	0x00, 0xf5, 0x21, 0x00


	//----- nvinfo : EIATTR_KPARAM_INFO
	.align		4
.L_12:
        /*0028*/ 	.byte	0x04, 0x17
        /*002a*/ 	.short	(.L_14 - .L_13)
.L_13:
        /*002c*/ 	.word	0x00000000
        /*0030*/ 	.short	0x0000
        /*0032*/ 	.short	0x0000
        /*0034*/ 	.byte	0x00, 0xf0, 0x11, 0x00


	//----- nvinfo : EIATTR_SPARSE_MMA_MASK
	.align		4
.L_14:
        /*0038*/ 	.byte	0x03, 0x50
        /*003a*/ 	.short	0x0000


	//----- nvinfo : EIATTR_MAXREG_COUNT
	.align		4
        /*003c*/ 	.byte	0x03, 0x1b
        /*003e*/ 	.short	0x00ff


	//----- nvinfo : EIATTR_NUM_BARRIERS
	.align		4
        /*0040*/ 	.byte	0x02, 0x4c
        /*0042*/ 	.byte	0x01
	.zero		1


	//----- nvinfo : EIATTR_EXTERNS
	.align		4
        /*0044*/ 	.byte	0x04, 0x0f
        /*0046*/ 	.short	(.L_16 - .L_15)


	//   ....[0]....
	.align		4
.L_15:
        /*0048*/ 	.word	index@(vprintf)


	//----- nvinfo : EIATTR_MERCURY_ISA_VERSION
	.align		4
.L_16:
        /*004c*/ 	.byte	0x03, 0x5f
        /*004e*/ 	.short	0x0101


	//----- nvinfo : EIATTR_VRC_CTA_INIT_COUNT
	.align		4
        /*0050*/ 	.byte	0x02, 0x4a
	.zero		1
	.zero		1


	//----- nvinfo : EIATTR_SYSCALL_OFFSETS
	.align		4
        /*0054*/ 	.byte	0x04, 0x46
        /*0056*/ 	.short	(.L_18 - .L_17)


	//   ....[0]....
.L_17:
        /*0058*/ 	.word	0x00001a30


	//----- nvinfo : EIATTR_EXIT_INSTR_OFFSETS
	.align		4
.L_18:
        /*005c*/ 	.byte	0x04, 0x1c
        /*005e*/ 	.short	(.L_20 - .L_19)


	//   ....[0]....
.L_19:
        /*0060*/ 	.word	0x00001a60


	//----- nvinfo : EIATTR_CRS_STACK_SIZE
	.align		4
.L_20:
        /*0064*/ 	.byte	0x04, 0x1e
        /*0066*/ 	.short	(.L_22 - .L_21)
.L_21:
        /*0068*/ 	.word	0x00000000


	//----- nvinfo : EIATTR_CBANK_PARAM_SIZE
	.align		4
.L_22:
        /*006c*/ 	.byte	0x03, 0x19
        /*006e*/ 	.short	0x0014


	//----- nvinfo : EIATTR_PARAM_CBANK
	.align		4
        /*0070*/ 	.byte	0x04, 0x0a
        /*0072*/ 	.short	(.L_24 - .L_23)
	.align		4
.L_23:
        /*0074*/ 	.word	index@(.nv.constant0._Z16generate_numbersiPii)
        /*0078*/ 	.short	0x0380
        /*007a*/ 	.short	0x0014


	//----- nvinfo : EIATTR_SW_WAR
	.align		4
.L_24:
        /*007c*/ 	.byte	0x04, 0x36
        /*007e*/ 	.short	(.L_26 - .L_25)
.L_25:
        /*0080*/ 	.word	0x00000008
.L_26:


//--------------------- .nv.callgraph             --------------------------
	.section	.nv.callgraph,"",@"SHT_CUDA_CALLGRAPH"
	.align	4
	.sectionentsize	8
	.align		4
        /*0000*/ 	.word	0x00000000
	.align		4
        /*0004*/ 	.word	0xffffffff
	.align		4
        /*0008*/ 	.word	index@(_Z16generate_numbersiPii)
	.align		4
        /*000c*/ 	.word	index@(vprintf)
	.align		4
        /*0010*/ 	.word	0x00000000
	.align		4
        /*0014*/ 	.word	0xfffffffe
	.align		4
        /*0018*/ 	.word	0x00000000
	.align		4
        /*001c*/ 	.word	0xfffffffd
	.align		4
        /*0020*/ 	.word	0x00000000
	.align		4
        /*0024*/ 	.word	0xfffffffc


//--------------------- .nv.constant4             --------------------------
	.section	.nv.constant4,"a",@progbits
	.align	8
	.align		8
.nv.constant4:
        /*0000*/ 	.dword	vprintf
	.align		8
        /*0008*/ 	.dword	$str


//--------------------- .text._Z16generate_numbersiPii --------------------------
	.section	.text._Z16generate_numbersiPii,"ax",@progbits
	.align	128
        .global         _Z16generate_numbersiPii
        .type           _Z16generate_numbersiPii,@function
        .size           _Z16generate_numbersiPii,(.L_x_31 - _Z16generate_numbersiPii)
        .other          _Z16generate_numbersiPii,@"STO_CUDA_ENTRY STV_DEFAULT"
_Z16generate_numbersiPii:
.text._Z16generate_numbersiPii:
[----:B------:R-:W0:Y:S01]  /*0000*/  LDC R1, c[0x0][0x37c] ;  /* 0x0000df00ff017b82 */ /* 0x000e220000000800 */
[----:B------:R-:W1:Y:S07]  /*0010*/  LDCU UR7, c[0x0][0x2fc] ;  /* 0x00005f80ff0777ac */ /* 0x000e6e0008000800 */
[----:B------:R-:W2:Y:S01]  /*0020*/  LDC R3, c[0x0][0x360] ;  /* 0x0000d800ff037b82 */ /* 0x000ea20000000800 */
[----:B------:R-:W3:Y:S01]  /*0030*/  S2R R0, SR_TID.X ;  /* 0x0000000000007919 */ /* 0x000ee20000002100 */
[----:B0-----:R-:W-:Y:S01]  /*0040*/  VIADD R1, R1, 0xfffffff8 ;  /* 0xfffffff801017836 */ /* 0x001fe20000000000 */
[----:B------:R-:W3:Y:S01]  /*0050*/  LDCU UR4, c[0x0][0x380] ;  /* 0x00007000ff0477ac */ /* 0x000ee20008000800 */
[----:B------:R-:W-:Y:S01]  /*0060*/  BSSY.RECONVERGENT B0, `(.L_x_0) ;  /* 0x000008e000007945 */ /* 0x000fe20003800200 */
[----:B------:R-:W0:Y:S01]  /*0070*/  LDCU UR6, c[0x0][0x2f8] ;  /* 0x00005f00ff0677ac */ /* 0x000e220008000800 */
[----:B--2---:R-:W2:Y:S01]  /*0080*/  I2F.U32.RP R6, R3 ;  /* 0x0000000300067306 */ /* 0x004ea20000209000 */
[----:B---3--:R-:W-:-:S07]  /*0090*/  IMAD R2, R0, UR4, RZ ;  /* 0x0000000400027c24 */ /* 0x008fce000f8e02ff */
[----:B--2---:R-:W2:Y:S02]  /*00a0*/  MUFU.RCP R6, R6 ;  /* 0x0000000600067308 */ /* 0x004ea40000001000 */
[----:B--2---:R-:W-:Y:S02]  /*00b0*/  VIADD R4, R6, 0xffffffe ;  /* 0x0ffffffe06047836 */ /* 0x004fe40000000000 */
[----:B------:R-:W-:Y:S01]  /*00c0*/  VIADD R6, R2, UR4 ;  /* 0x0000000402067c36 */ /* 0x000fe20008000000 */
[----:B------:R-:W2:Y:S03]  /*00d0*/  LDCU.64 UR4, c[0x0][0x358] ;  /* 0x00006b00ff0477ac */ /* 0x000ea60008000a00 */
[----:B------:R3:W4:Y:S02]  /*00e0*/  F2I.FTZ.U32.TRUNC.NTZ R5, R4 ;  /* 0x0000000400057305 */ /* 0x000724000021f000 */
[----:B---3--:R-:W-:-:S02]  /*00f0*/  IMAD.MOV.U32 R4, RZ, RZ, RZ ;  /* 0x000000ffff047224 */ /* 0x008fc400078e00ff */
[----:B----4-:R-:W-:-:S04]  /*0100*/  IMAD.MOV R8, RZ, RZ, -R5 ;  /* 0x000000ffff087224 */ /* 0x010fc800078e0a05 */
[----:B------:R-:W-:-:S04]  /*0110*/  IMAD R7, R8, R3, RZ ;  /* 0x0000000308077224 */ /* 0x000fc800078e02ff */
[----:B------:R-:W-:-:S06]  /*0120*/  IMAD.HI.U32 R5, R5, R7, R4 ;  /* 0x0000000705057227 */ /* 0x000fcc00078e0004 */
[----:B------:R-:W-:-:S04]  /*0130*/  IMAD.HI.U32 R15, R5, R6, RZ ;  /* 0x00000006050f7227 */ /* 0x000fc800078e00ff */
[----:B------:R-:W-:Y:S01]  /*0140*/  IMAD.HI.U32 R5, R5, R2, RZ ;  /* 0x0000000205057227 */ /* 0x000fe200078e00ff */
[----:B------:R-:W-:-:S03]  /*0150*/  IADD3 R7, PT, PT, -R15, RZ, RZ ;  /* 0x000000ff0f077210 */ /* 0x000fc60007ffe1ff */
[----:B------:R-:W-:Y:S02]  /*0160*/  IMAD.MOV R4, RZ, RZ, -R5 ;  /* 0x000000ffff047224 */ /* 0x000fe400078e0a05 */
[C---:B------:R-:W-:Y:S02]  /*0170*/  IMAD R6, R3.reuse, R7, R6 ;  /* 0x0000000703067224 */ /* 0x040fe400078e0206 */
[----:B------:R-:W-:-:S03]  /*0180*/  IMAD R2, R3, R4, R2 ;  /* 0x0000000403027224 */ /* 0x000fc600078e0202 */
[-C--:B------:R-:W-:Y:S02]  /*0190*/  ISETP.GE.U32.AND P2, PT, R6, R3.reuse, PT ;  /* 0x000000030600720c */ /* 0x080fe40003f46070 */
[----:B------:R-:W-:-:S11]  /*01a0*/  ISETP.GE.U32.AND P0, PT, R2, R3, PT ;  /* 0x000000030200720c */ /* 0x000fd60003f06070 */
[--C-:B------:R-:W-:Y:S02]  /*01b0*/  @P2 IMAD.IADD R6, R6, 0x1, -R3.reuse ;  /* 0x0000000106062824 */ /* 0x100fe400078e0a03 */
[----:B------:R-:W-:Y:S01]  /*01c0*/  @P0 IMAD.IADD R2, R2, 0x1, -R3 ;  /* 0x0000000102020824 */ /* 0x000fe200078e0a03 */
[----:B------:R-:W-:Y:S01]  /*01d0*/  @P0 IADD3 R5, PT, PT, R5, 0x1, RZ ;  /* 0x0000000105050810 */ /* 0x000fe20007ffe0ff */
[----:B------:R-:W-:Y:S01]  /*01e0*/  @P2 VIADD R15, R15, 0x1 ;  /* 0x000000010f0f2836 */ /* 0x000fe20000000000 */
[-C--:B------:R-:W-:Y:S02]  /*01f0*/  ISETP.GE.U32.AND P3, PT, R6, R3.reuse, PT ;  /* 0x000000030600720c */ /* 0x080fe40003f66070 */
[-C--:B------:R-:W-:Y:S02]  /*0200*/  ISETP.GE.U32.AND P1, PT, R2, R3.reuse, PT ;  /* 0x000000030200720c */ /* 0x080fe40003f26070 */
[----:B------:R-:W-:Y:S02]  /*0210*/  ISETP.NE.U32.AND P2, PT, R3, RZ, PT ;  /* 0x000000ff0300720c */ /* 0x000fe40003f45070 */
[----:B------:R-:W-:-:S07]  /*0220*/  LOP3.LUT R2, RZ, R3, RZ, 0x33, !PT ;  /* 0x00000003ff027212 */ /* 0x000fce00078e33ff */
[----:B------:R-:W-:Y:S02]  /*0230*/  @P3 VIADD R15, R15, 0x1 ;  /* 0x000000010f0f3836 */ /* 0x000fe40000000000 */
[----:B------:R-:W-:Y:S01]  /*0240*/  @P1 VIADD R5, R5, 0x1 ;  /* 0x0000000105051836 */ /* 0x000fe20000000000 */
[----:B0-----:R-:W-:Y:S02]  /*0250*/  IADD3 R6, P1, PT, R1, UR6, RZ ;  /* 0x0000000601067c10 */ /* 0x001fe4000ff3e0ff */
[C---:B------:R-:W-:Y:S02]  /*0260*/  SEL R15, R2.reuse, R15, !P2 ;  /* 0x0000000f020f7207 */ /* 0x040fe40005000000 */
[----:B------:R-:W-:Y:S01]  /*0270*/  SEL R2, R2, R5, !P2 ;  /* 0x0000000502027207 */ /* 0x000fe20005000000 */
[----:B-1----:R-:W-:Y:S02]  /*0280*/  IMAD.X R7, RZ, RZ, UR7, P1 ;  /* 0x00000007ff077e24 */ /* 0x002fe400088e06ff */
[----:B------:R-:W-:-:S05]  /*0290*/  VIADD R17, R15, 0xffffffff ;  /* 0xffffffff0f117836 */ /* 0x000fca0000000000 */
[----:B------:R-:W-:-:S13]  /*02a0*/  ISETP.GT.AND P0, PT, R2, R17, PT ;  /* 0x000000110200720c */ /* 0x000fda0003f04270 */
[----:B--2---:R-:W-:Y:S05]  /*02b0*/  @P0 BRA `(.L_x_1) ;  /* 0x0000000400a00947 */ /* 0x004fea0003800000 */
[C---:B------:R-:W-:Y:S01]  /*02c0*/  IMAD.IADD R4, R2.reuse, 0x1, -R15 ;  /* 0x0000000102047824 */ /* 0x040fe200078e0a0f */
[----:B------:R-:W-:Y:S01]  /*02d0*/  IADD3 R14, PT, PT, -R2, R15, RZ ;  /* 0x0000000f020e7210 */ /* 0x000fe20007ffe1ff */
[----:B------:R-:W-:Y:S01]  /*02e0*/  BSSY.RECONVERGENT B1, `(.L_x_2) ;  /* 0x0000033000017945 */ /* 0x000fe20003800200 */
[----:B------:R-:W-:Y:S02]  /*02f0*/  IMAD.MOV.U32 R23, RZ, RZ, R2 ;  /* 0x000000ffff177224 */ /* 0x000fe400078e0002 */
[----:B------:R-:W-:Y:S02]  /*0300*/  ISETP.GT.U32.AND P1, PT, R4, -0x8, PT ;  /* 0xfffffff80400780c */ /* 0x000fe40003f24070 */
[----:B------:R-:W-:-:S04]  /*0310*/  LOP3.LUT R22, R14, 0x7, RZ, 0xc0, !PT ;  /* 0x000000070e167812 */ /* 0x000fc800078ec0ff */
[----:B------:R-:W-:-:S07]  /*0320*/  ISETP.NE.AND P0, PT, R22, RZ, PT ;  /* 0x000000ff1600720c */ /* 0x000fce0003f05270 */
[----:B------:R-:W-:Y:S06]  /*0330*/  @P1 BRA `(.L_x_3) ;  /* 0x0000000000b41947 */ /* 0x000fec0003800000 */
[----:B------:R-:W0:Y:S01]  /*0340*/  LDC.64 R4, c[0x0][0x388] ;  /* 0x0000e200ff047b82 */ /* 0x000e220000000a00 */
[----:B------:R-:W-:Y:S01]  /*0350*/  LOP3.LUT R16, R14, 0xfffffff8, RZ, 0xc0, !PT ;  /* 0xfffffff80e107812 */ /* 0x000fe200078ec0ff */
[----:B------:R-:W-:Y:S02]  /*0360*/  IMAD.MOV.U32 R25, RZ, RZ, RZ ;  /* 0x000000ffff197224 */ /* 0x000fe400078e00ff */
[----:B------:R-:W-:-:S07]  /*0370*/  IMAD.MOV.U32 R23, RZ, RZ, R2 ;  /* 0x000000ffff177224 */ /* 0x000fce00078e0002 */
.L_x_4:
[C---:B-1----:R-:W-:Y:S01]  /*0380*/  IADD3 R9, PT, PT, R23.reuse, 0x1, RZ ;  /* 0x0000000117097810 */ /* 0x042fe20007ffe0ff */
[C---:B------:R-:W-:Y:S01]  /*0390*/  VIADD R19, R23.reuse, 0x3 ;  /* 0x0000000317137836 */ /* 0x040fe20000000000 */
[C---:B------:R-:W-:Y:S01]  /*03a0*/  ISETP.GE.AND P4, PT, R23.reuse, 0x2, PT ;  /* 0x000000021700780c */ /* 0x040fe20003f86270 */
[----:B------:R-:W-:Y:S01]  /*03b0*/  VIADD R21, R23, 0x4 ;  /* 0x0000000417157836 */ /* 0x000fe20000000000 */
[----:B------:R-:W-:Y:S01]  /*03c0*/  ISETP.GE.AND P5, PT, R9, 0x2, PT ;  /* 0x000000020900780c */ /* 0x000fe20003fa6270 */
[C---:B0-----:R-:W-:Y:S01]  /*03d0*/  IMAD.WIDE.U32 R10, R23.reuse, 0x4, R4 ;  /* 0x00000004170a7825 */ /* 0x041fe200078e0004 */
[----:B------:R-:W-:Y:S02]  /*03e0*/  ISETP.GT.U32.AND P1, PT, R23, 0x7ffffffd, PT ;  /* 0x7ffffffd1700780c */ /* 0x000fe40003f24070 */
[----:B------:R-:W-:Y:S01]  /*03f0*/  ISETP.GE.AND P2, PT, R19, 0x2, PT ;  /* 0x000000021300780c */ /* 0x000fe20003f46270 */
[C---:B------:R-:W-:Y:S01]  /*0400*/  VIADD R29, R23.reuse, 0x6 ;  /* 0x00000006171d7836 */ /* 0x040fe20000000000 */
[C---:B------:R-:W-:Y:S01]  /*0410*/  IADD3 R27, PT, PT, R23.reuse, 0x5, RZ ;  /* 0x00000005171b7810 */ /* 0x040fe20007ffe0ff */
[----:B------:R-:W-:Y:S01]  /*0420*/  VIADD R13, R23, 0x7 ;  /* 0x00000007170d7836 */ /* 0x000fe20000000000 */
[----:B------:R-:W-:Y:S01]  /*0430*/  ISETP.GE.AND P3, PT, R21, 0x2, PT ;  /* 0x000000021500780c */ /* 0x000fe20003f66270 */
[----:B------:R-:W-:Y:S01]  /*0440*/  VIADD R25, R25, 0x8 ;  /* 0x0000000819197836 */ /* 0x000fe20000000000 */
[----:B------:R-:W-:Y:S01]  /*0450*/  IADD3 R23, PT, PT, R23, 0x8, RZ ;  /* 0x0000000817177810 */ /* 0x000fe20007ffe0ff */
[----:B------:R-:W-:-:S02]  /*0460*/  @P4 IMAD.MOV.U32 R12, RZ, RZ, 0x1 ;  /* 0x00000001ff0c4424 */ /* 0x000fc400078e00ff */
[----:B------:R-:W-:-:S03]  /*0470*/  @P5 IMAD.WIDE.U32 R8, R9, 0x4, R4 ;  /* 0x0000000409085825 */ /* 0x000fc600078e0004 */
[----:B------:R0:W-:Y:S01]  /*0480*/  @P4 STG.E desc[UR4][R10.64], R12 ;  /* 0x0000000c0a004986 */ /* 0x0001e2000c101904 */
[----:B------:R-:W-:Y:S01]  /*0490*/  @P5 IMAD.MOV.U32 R24, RZ, RZ, 0x1 ;  /* 0x00000001ff185424 */ /* 0x000fe200078e00ff */
[----:B------:R-:W-:Y:S01]  /*04a0*/  ISETP.GE.AND P4, PT, R27, 0x2, PT ;  /* 0x000000021b00780c */ /* 0x000fe20003f86270 */
[----:B------:R-:W-:Y:S02]  /*04b0*/  @!P1 IMAD.MOV.U32 R26, RZ, RZ, 0x1 ;  /* 0x00000001ff1a9424 */ /* 0x000fe400078e00ff */
[--C-:B------:R-:W-:Y:S01]  /*04c0*/  @P2 IMAD.WIDE.U32 R18, R19, 0x4, R4.reuse ;  /* 0x0000000413122825 */ /* 0x100fe200078e0004 */
[----:B------:R1:W-:Y:S01]  /*04d0*/  @P5 STG.E desc[UR4][R8.64], R24 ;  /* 0x0000001808005986 */ /* 0x0003e2000c101904 */
[----:B------:R-:W-:Y:S02]  /*04e0*/  ISETP.GE.AND P5, PT, R13, 0x2, PT ;  /* 0x000000020d00780c */ /* 0x000fe40003fa6270 */
[----:B------:R-:W-:Y:S01]  /*04f0*/  @P2 IMAD.MOV.U32 R28, RZ, RZ, 0x1 ;  /* 0x00000001ff1c2424 */ /* 0x000fe200078e00ff */
[----:B------:R2:W-:Y:S01]  /*0500*/  @!P1 STG.E desc[UR4][R10.64+0x8], R26 ;  /* 0x0000081a0a009986 */ /* 0x0005e2000c101904 */
[----:B------:R-:W-:Y:S01]  /*0510*/  ISETP.GE.AND P1, PT, R29, 0x2, PT ;  /* 0x000000021d00780c */ /* 0x000fe20003f26270 */
[--C-:B------:R-:W-:Y:S01]  /*0520*/  @P3 IMAD.WIDE.U32 R20, R21, 0x4, R4.reuse ;  /* 0x0000000415143825 */ /* 0x100fe200078e0004 */
[----:B0-----:R-:W-:Y:S01]  /*0530*/  @P3 MOV R12, 0x1 ;  /* 0x00000001000c3802 */ /* 0x001fe20000000f00 */
[----:B------:R-:W-:Y:S02]  /*0540*/  @P2 STG.E desc[UR4][R18.64], R28 ;  /* 0x0000001c12002986 */ /* 0x000fe4000c101904 */
[----:B-1----:R-:W-:-:S02]  /*0550*/  @P4 IMAD.WIDE.U32 R8, R27, 0x4, R4 ;  /* 0x000000041b084825 */ /* 0x002fc400078e0004 */
[----:B------:R0:W-:Y:S02]  /*0560*/  @P3 STG.E desc[UR4][R20.64], R12 ;  /* 0x0000000c14003986 */ /* 0x0001e4000c101904 */
[----:B------:R-:W-:-:S04]  /*0570*/  @P4 IMAD.MOV.U32 R27, RZ, RZ, 0x1 ;  /* 0x00000001ff1b4424 */ /* 0x000fc800078e00ff */
[--C-:B--2---:R-:W-:Y:S01]  /*0580*/  @P1 IMAD.WIDE.U32 R10, R29, 0x4, R4.reuse ;  /* 0x000000041d0a1825 */ /* 0x104fe200078e0004 */
[----:B------:R1:W-:Y:S03]  /*0590*/  @P4 STG.E desc[UR4][R8.64], R27 ;  /* 0x0000001b08004986 */ /* 0x0003e6000c101904 */
[----:B------:R-:W-:Y:S02]  /*05a0*/  @P1 IMAD.MOV.U32 R29, RZ, RZ, 0x1 ;  /* 0x00000001ff1d1424 */ /* 0x000fe400078e00ff */
[----:B------:R-:W-:Y:S02]  /*05b0*/  @P5 IMAD.MOV.U32 R24, RZ, RZ, 0x1 ;  /* 0x00000001ff185424 */ /* 0x000fe400078e00ff */
[----:B0-----:R-:W-:Y:S01]  /*05c0*/  @P5 IMAD.WIDE.U32 R12, R13, 0x4, R4 ;  /* 0x000000040d0c5825 */ /* 0x001fe200078e0004 */
[----:B------:R1:W-:Y:S01]  /*05d0*/  @P1 STG.E desc[UR4][R10.64], R29 ;  /* 0x0000001d0a001986 */ /* 0x0003e2000c101904 */
[----:B------:R-:W-:-:S03]  /*05e0*/  ISETP.NE.AND P1, PT, R25, R16, PT ;  /* 0x000000101900720c */ /* 0x000fc60003f25270 */
[----:B------:R1:W-:Y:S10]  /*05f0*/  @P5 STG.E desc[UR4][R12.64], R24 ;  /* 0x000000180c005986 */ /* 0x0003f4000c101904 */
[----:B------:R-:W-:Y:S05]  /*0600*/  @P1 BRA `(.L_x_4) ;  /* 0xfffffffc005c1947 */ /* 0x000fea000383ffff */
.L_x_3:
[----:B------:R-:W-:Y:S05]  /*0610*/  BSYNC.RECONVERGENT B1 ;  /* 0x0000000000017941 */ /* 0x000fea0003800200 */
.L_x_2:
[----:B------:R-:W-:Y:S05]  /*0620*/  @!P0 BRA `(.L_x_1) ;  /* 0x0000000000c48947 */ /* 0x000fea0003800000 */
[----:B------:R-:W-:Y:S01]  /*0630*/  ISETP.GE.U32.AND P0, PT, R22, 0x4, PT ;  /* 0x000000041600780c */ /* 0x000fe20003f06070 */
[----:B------:R-:W-:Y:S01]  /*0640*/  BSSY.RECONVERGENT B1, `(.L_x_5) ;  /* 0x0000017000017945 */ /* 0x000fe20003800200 */
[----:B-1----:R-:W-:-:S04]  /*0650*/  LOP3.LUT R12, R14, 0x3, RZ, 0xc0, !PT ;  /* 0x000000030e0c7812 */ /* 0x002fc800078ec0ff */
[----:B------:R-:W-:-:S07]  /*0660*/  ISETP.NE.AND P4, PT, R12, RZ, PT ;  /* 0x000000ff0c00720c */ /* 0x000fce0003f85270 */
[----:B------:R-:W-:Y:S06]  /*0670*/  @!P0 BRA `(.L_x_6) ;  /* 0x00000000004c8947 */ /* 0x000fec0003800000 */
[----:B------:R-:W0:Y:S01]  /*0680*/  LDC.64 R4, c[0x0][0x388] ;  /* 0x0000e200ff047b82 */ /* 0x000e220000000a00 */
[C---:B------:R-:W-:Y:S01]  /*0690*/  VIADD R9, R23.reuse, 0x1 ;  /* 0x0000000117097836 */ /* 0x040fe20000000000 */
[C---:B------:R-:W-:Y:S01]  /*06a0*/  ISETP.GE.AND P0, PT, R23.reuse, 0x2, PT ;  /* 0x000000021700780c */ /* 0x040fe20003f06270 */
[C---:B------:R-:W-:Y:S01]  /*06b0*/  VIADD R11, R23.reuse, 0x3 ;  /* 0x00000003170b7836 */ /* 0x040fe20000000000 */
[----:B------:R-:W-:Y:S02]  /*06c0*/  ISETP.GT.U32.AND P2, PT, R23, 0x7ffffffd, PT ;  /* 0x7ffffffd1700780c */ /* 0x000fe40003f44070 */
[----:B------:R-:W-:Y:S02]  /*06d0*/  ISETP.GE.AND P1, PT, R9, 0x2, PT ;  /* 0x000000020900780c */ /* 0x000fe40003f26270 */
[----:B------:R-:W-:-:S07]  /*06e0*/  ISETP.GE.AND P3, PT, R11, 0x2, PT ;  /* 0x000000020b00780c */ /* 0x000fce0003f66270 */
[----:B------:R-:W-:Y:S02]  /*06f0*/  @P0 IMAD.MOV.U32 R13, RZ, RZ, 0x1 ;  /* 0x00000001ff0d0424 */ /* 0x000fe400078e00ff */
[----:B------:R-:W-:Y:S02]  /*0700*/  @!P2 MOV R21, 0x1 ;  /* 0x000000010015a802 */ /* 0x000fe40000000f00 */
[----:B------:R-:W-:Y:S02]  /*0710*/  @P1 IMAD.MOV.U32 R19, RZ, RZ, 0x1 ;  /* 0x00000001ff131424 */ /* 0x000fe400078e00ff */
[----:B------:R-:W-:Y:S02]  /*0720*/  @P3 IMAD.MOV.U32 R25, RZ, RZ, 0x1 ;  /* 0x00000001ff193424 */ /* 0x000fe400078e00ff */
[----:B0-----:R-:W-:-:S04]  /*0730*/  @P1 IMAD.WIDE.U32 R8, R9, 0x4, R4 ;  /* 0x0000000409081825 */ /* 0x001fc800078e0004 */
[----:B------:R-:W-:-:S04]  /*0740*/  @P3 IMAD.WIDE.U32 R10, R11, 0x4, R4 ;  /* 0x000000040b0a3825 */ /* 0x000fc800078e0004 */
[----:B------:R-:W-:-:S04]  /*0750*/  IMAD.WIDE.U32 R4, R23, 0x4, R4 ;  /* 0x0000000417047825 */ /* 0x000fc800078e0004 */
[----:B------:R-:W-:Y:S01]  /*0760*/  VIADD R23, R23, 0x4 ;  /* 0x0000000417177836 */ /* 0x000fe20000000000 */
[----:B------:R0:W-:Y:S04]  /*0770*/  @P0 STG.E desc[UR4][R4.64], R13 ;  /* 0x0000000d04000986 */ /* 0x0001e8000c101904 */
[----:B------:R0:W-:Y:S04]  /*0780*/  @P1 STG.E desc[UR4][R8.64], R19 ;  /* 0x0000001308001986 */ /* 0x0001e8000c101904 */
[----:B------:R0:W-:Y:S04]  /*0790*/  @!P2 STG.E desc[UR4][R4.64+0x8], R21 ;  /* 0x000008150400a986 */ /* 0x0001e8000c101904 */
[----:B------:R0:W-:Y:S02]  /*07a0*/  @P3 STG.E desc[UR4][R10.64], R25 ;  /* 0x000000190a003986 */ /* 0x0001e4000c101904 */
.L_x_6:
[----:B------:R-:W-:Y:S05]  /*07b0*/  BSYNC.RECONVERGENT B1 ;  /* 0x0000000000017941 */ /* 0x000fea0003800200 */
.L_x_5:
[----:B------:R-:W-:Y:S05]  /*07c0*/  @!P4 BRA `(.L_x_1) ;  /* 0x00000000005cc947 */ /* 0x000fea0003800000 */
[----:B------:R-:W-:Y:S01]  /*07d0*/  ISETP.NE.AND P0, PT, R12, 0x1, PT ;  /* 0x000000010c00780c */ /* 0x000fe20003f05270 */
[----:B------:R-:W-:Y:S01]  /*07e0*/  BSSY.RECONVERGENT B1, `(.L_x_7) ;  /* 0x000000f000017945 */ /* 0x000fe20003800200 */
[----:B------:R-:W-:-:S11]  /*07f0*/  LOP3.LUT R14, R14, 0x1, RZ, 0xc0, !PT ;  /* 0x000000010e0e7812 */ /* 0x000fd600078ec0ff */
[----:B------:R-:W-:Y:S05]  /*0800*/  @!P0 BRA `(.L_x_8) ;  /* 0x0000000000308947 */ /* 0x000fea0003800000 */
[C---:B0-----:R-:W-:Y:S01]  /*0810*/  VIADD R13, R23.reuse, 0x1 ;  /* 0x00000001170d7836 */ /* 0x041fe20000000000 */
[----:B------:R-:W-:-:S04]  /*0820*/  ISETP.GE.AND P1, PT, R23, 0x2, PT ;  /* 0x000000021700780c */ /* 0x000fc80003f26270 */
[----:B------:R-:W-:-:S09]  /*0830*/  ISETP.GE.AND P0, PT, R13, 0x2, PT ;  /* 0x000000020d00780c */ /* 0x000fd20003f06270 */
[----:B------:R-:W0:Y:S01]  /*0840*/  @P1 LDC.64 R4, c[0x0][0x388] ;  /* 0x0000e200ff041b82 */ /* 0x000e220000000a00 */
[----:B------:R-:W-:-:S07]  /*0850*/  @P1 IMAD.MOV.U32 R11, RZ, RZ, 0x1 ;  /* 0x00000001ff0b1424 */ /* 0x000fce00078e00ff */
[----:B------:R-:W1:Y:S01]  /*0860*/  @P0 LDC.64 R8, c[0x0][0x388] ;  /* 0x0000e200ff080b82 */ /* 0x000e620000000a00 */
[----:B0-----:R-:W-:-:S04]  /*0870*/  @P1 IMAD.WIDE.U32 R4, R23, 0x4, R4 ;  /* 0x0000000417041825 */ /* 0x001fc800078e0004 */
[----:B------:R-:W-:Y:S01]  /*0880*/  VIADD R23, R23, 0x2 ;  /* 0x0000000217177836 */ /* 0x000fe20000000000 */
[----:B------:R2:W-:Y:S01]  /*0890*/  @P1 STG.E desc[UR4][R4.64], R11 ;  /* 0x0000000b04001986 */ /* 0x0005e2000c101904 */
[----:B-1----:R-:W-:Y:S01]  /*08a0*/  @P0 IMAD.WIDE.U32 R8, R13, 0x4, R8 ;  /* 0x000000040d080825 */ /* 0x002fe200078e0008 */
[----:B------:R-:W-:-:S05]  /*08b0*/  @P0 MOV R13, 0x1 ;  /* 0x00000001000d0802 */ /* 0x000fca0000000f00 */
[----:B------:R2:W-:Y:S02]  /*08c0*/  @P0 STG.E desc[UR4][R8.64], R13 ;  /* 0x0000000d08000986 */ /* 0x0005e4000c101904 */
.L_x_8:
[----:B------:R-:W-:Y:S05]  /*08d0*/  BSYNC.RECONVERGENT B1 ;  /* 0x0000000000017941 */ /* 0x000fea0003800200 */
.L_x_7:
[----:B------:R-:W-:-:S04]  /*08e0*/  ISETP.GE.AND P0, PT, R23, 0x2, PT ;  /* 0x000000021700780c */ /* 0x000fc80003f06270 */
[----:B------:R-:W-:-:S13]  /*08f0*/  ISETP.NE.U32.OR P0, PT, R14, 0x1, !P0 ;  /* 0x000000010e00780c */ /* 0x000fda0004705470 */
[----:B0-2---:R-:W0:Y:S01]  /*0900*/  @!P0 LDC.64 R4, c[0x0][0x388] ;  /* 0x0000e200ff048b82 */ /* 0x005e220000000a00 */
[----:B------:R-:W-:Y:S02]  /*0910*/  @!P0 IMAD.MOV.U32 R9, RZ, RZ, 0x1 ;  /* 0x00000001ff098424 */ /* 0x000fe400078e00ff */
[----:B0-----:R-:W-:-:S05]  /*0920*/  @!P0 IMAD.WIDE.U32 R4, R23, 0x4, R4 ;  /* 0x0000000417048825 */ /* 0x001fca00078e0004 */
[----:B------:R2:W-:Y:S02]  /*0930*/  @!P0 STG.E desc[UR4][R4.64], R9 ;  /* 0x0000000904008986 */ /* 0x0005e4000c101904 */
.L_x_1:
[----:B------:R-:W-:Y:S05]  /*0940*/  BSYNC.RECONVERGENT B0 ;  /* 0x0000000000007941 */ /* 0x000fea0003800200 */
.L_x_0:
[----:B0-2---:R-:W0:Y:S01]  /*0950*/  LDC R4, c[0x0][0x390] ;  /* 0x0000e400ff047b82 */ /* 0x005e220000000800 */
[----:B-1----:R-:W-:Y:S01]  /*0960*/  VIADD R11, R3, 0xffffffff ;  /* 0xffffffff030b7836 */ /* 0x002fe20000000000 */
[----:B------:R-:W-:Y:S06]  /*0970*/  BSSY.RECONVERGENT B0, `(.L_x_9) ;  /* 0x0000019000007945 */ /* 0x000fec0003800200 */
[----:B------:R-:W-:Y:S01]  /*0980*/  BAR.SYNC.DEFER_BLOCKING 0x0 ;  /* 0x0000000000007b1d */ /* 0x000fe20000010000 */
[----:B0-----:R-:W-:-:S04]  /*0990*/  ISETP.GE.AND P0, PT, R4, 0x2, PT ;  /* 0x000000020400780c */ /* 0x001fc80003f06270 */
[----:B------:R-:W-:-:S13]  /*09a0*/  ISETP.NE.OR P0, PT, R0, R11, !P0 ;  /* 0x0000000b0000720c */ /* 0x000fda0004705670 */
[----:B------:R-:W-:Y:S05]  /*09b0*/  @P0 BRA `(.L_x_10) ;  /* 0x0000000000500947 */ /* 0x000fea0003800000 */
[----:B------:R-:W-:-:S07]  /*09c0*/  IMAD.MOV.U32 R13, RZ, RZ, 0x2 ;  /* 0x00000002ff0d7424 */ /* 0x000fce00078e00ff */
.L_x_13:
[----:B------:R-:W0:Y:S01]  /*09d0*/  LDC.64 R4, c[0x0][0x388] ;  /* 0x0000e200ff047b82 */ /* 0x000e220000000a00 */
[----:B------:R-:W1:Y:S07]  /*09e0*/  LDCU UR6, c[0x0][0x390] ;  /* 0x00007200ff0677ac */ /* 0x000e6e0008000800 */
[----:B------:R-:W2:Y:S01]  /*09f0*/  LDC R19, c[0x0][0x380] ;  /* 0x0000e000ff137b82 */ /* 0x000ea20000000800 */
[----:B0-----:R-:W-:-:S06]  /*0a00*/  IMAD.WIDE.U32 R8, R13, 0x4, R4 ;  /* 0x000000040d087825 */ /* 0x001fcc00078e0004 */
[----:B------:R-:W3:Y:S01]  /*0a10*/  LDG.E R8, desc[UR4][R8.64] ;  /* 0x0000000408087981 */ /* 0x000ee2000c1e1900 */
[C---:B------:R-:W-:Y:S01]  /*0a20*/  SHF.L.U32 R10, R13.reuse, 0x1, RZ ;  /* 0x000000010d0a7819 */ /* 0x040fe200000006ff */
[C---:B------:R-:W-:Y:S01]  /*0a30*/  VIADD R12, R13.reuse, 0x1 ;  /* 0x000000010d0c7836 */ /* 0x040fe20000000000 */
[----:B-1----:R-:W-:Y:S02]  /*0a40*/  ISETP.NE.AND P1, PT, R13, UR6, PT ;  /* 0x000000060d007c0c */ /* 0x002fe4000bf25270 */
[----:B--2---:R-:W-:-:S04]  /*0a50*/  ISETP.GT.AND P0, PT, R10, R19, PT ;  /* 0x000000130a00720c */ /* 0x004fc80003f04270 */
[----:B---3--:R-:W-:-:S13]  /*0a60*/  ISETP.NE.OR P0, PT, R8, 0x1, P0 ;  /* 0x000000010800780c */ /* 0x008fda0000705670 */
[----:B------:R-:W-:Y:S05]  /*0a70*/  @P0 BRA `(.L_x_11) ;  /* 0x0000000000180947 */ /* 0x000fea0003800000 */
[----:B------:R-:W-:-:S07]  /*0a80*/  IMAD.WIDE.U32 R4, R10, 0x4, R4 ;  /* 0x000000040a047825 */ /* 0x000fce00078e0004 */
.L_x_12:
[----:B------:R-:W-:Y:S01]  /*0a90*/  IMAD.IADD R10, R10, 0x1, R13 ;  /* 0x000000010a0a7824 */ /* 0x000fe200078e020d */
[----:B------:R0:W-:Y:S04]  /*0aa0*/  STG.E desc[UR4][R4.64], RZ ;  /* 0x000000ff04007986 */ /* 0x0001e8000c101904 */
[----:B------:R-:W-:Y:S01]  /*0ab0*/  ISETP.GT.AND P0, PT, R10, R19, PT ;  /* 0x000000130a00720c */ /* 0x000fe20003f04270 */
[----:B0-----:R-:W-:-:S12]  /*0ac0*/  IMAD.WIDE.U32 R4, R13, 0x4, R4 ;  /* 0x000000040d047825 */ /* 0x001fd800078e0004 */
[----:B------:R-:W-:Y:S05]  /*0ad0*/  @!P0 BRA `(.L_x_12) ;  /* 0xfffffffc00ec8947 */ /* 0x000fea000383ffff */
.L_x_11:
[----:B------:R-:W-:Y:S01]  /*0ae0*/  IMAD.MOV.U32 R13, RZ, RZ, R12 ;  /* 0x000000ffff0d7224 */ /* 0x000fe200078e000c */
[----:B------:R-:W-:Y:S06]  /*0af0*/  @P1 BRA `(.L_x_13) ;  /* 0xfffffffc00b41947 */ /* 0x000fec000383ffff */
.L_x_10:
[----:B------:R-:W-:Y:S05]  /*0b00*/  BSYNC.RECONVERGENT B0 ;  /* 0x0000000000007941 */ /* 0x000fea0003800200 */
.L_x_9:
[----:B------:R-:W-:Y:S01]  /*0b10*/  BAR.SYNC.DEFER_BLOCKING 0x0 ;  /* 0x0000000000007b1d */ /* 0x000fe20000010000 */
[----:B------:R-:W-:Y:S01]  /*0b20*/  ISETP.GT.AND P0, PT, R2, R17, PT ;  /* 0x000000110200720c */ /* 0x000fe20003f04270 */
[----:B------:R-:W-:-:S04]  /*0b30*/  IMAD.MOV.U32 R12, RZ, RZ, RZ ;  /* 0x000000ffff0c7224 */ /* 0x000fc800078e00ff */
[----:B------:R-:W-:Y:S08]  /*0b40*/  BSSY.RECONVERGENT B0, `(.L_x_14) ;  /* 0x00000a5000007945 */ /* 0x000ff00003800200 */
[----:B------:R-:W-:Y:S05]  /*0b50*/  @P0 BRA `(.L_x_15) ;  /* 0x00000008008c0947 */ /* 0x000fea0003800000 */
[C---:B------:R-:W-:Y:S01]  /*0b60*/  IADD3 R10, PT, PT, -R2.reuse, R15, RZ ;  /* 0x0000000f020a7210 */ /* 0x040fe20007ffe1ff */
[----:B------:R-:W-:Y:S01]  /*0b70*/  IMAD.IADD R15, R2, 0x1, -R15 ;  /* 0x00000001020f7824 */ /* 0x000fe200078e0a0f */
[----:B------:R-:W-:Y:S01]  /*0b80*/  BSSY.RECONVERGENT B1, `(.L_x_16) ;  /* 0x000004f000017945 */ /* 0x000fe20003800200 */
[----:B------:R-:W-:Y:S01]  /*0b90*/  IMAD.MOV.U32 R12, RZ, RZ, RZ ;  /* 0x000000ffff0c7224 */ /* 0x000fe200078e00ff */
[----:B------:R-:W-:Y:S02]  /*0ba0*/  LOP3.LUT R27, R10, 0xf, RZ, 0xc0, !PT ;  /* 0x0000000f0a1b7812 */ /* 0x000fe400078ec0ff */
[----:B------:R-:W-:Y:S02]  /*0bb0*/  ISETP.GT.U32.AND P1, PT, R15, -0x10, PT ;  /* 0xfffffff00f00780c */ /* 0x000fe40003f24070 */
[----:B------:R-:W-:-:S11]  /*0bc0*/  ISETP.NE.AND P0, PT, R27, RZ, PT ;  /* 0x000000ff1b00720c */ /* 0x000fd60003f05270 */
[----:B------:R-:W-:Y:S05]  /*0bd0*/  @P1 BRA `(.L_x_17) ;  /* 0x0000000400241947 */ /* 0x000fea0003800000 */
[----:B------:R-:W0:Y:S01]  /*0be0*/  LDC.64 R4, c[0x0][0x388] ;  /* 0x0000e200ff047b82 */ /* 0x000e220000000a00 */
[----:B------:R-:W-:Y:S01]  /*0bf0*/  LOP3.LUT R13, R10, 0xfffffff0, RZ, 0xc0, !PT ;  /* 0xfffffff00a0d7812 */ /* 0x000fe200078ec0ff */
[----:B------:R-:W-:-:S04]  /*0c00*/  IMAD.MOV.U32 R12, RZ, RZ, RZ ;  /* 0x000000ffff0c7224 */ /* 0x000fc800078e00ff */
[----:B------:R-:W-:-:S07]  /*0c10*/  IMAD.MOV R13, RZ, RZ, -R13 ;  /* 0x000000ffff0d7224 */ /* 0x000fce00078e0a0d */
.L_x_18:
[----:B0-----:R-:W-:-:S05]  /*0c20*/  IMAD.WIDE R8, R2, 0x4, R4 ;  /* 0x0000000402087825 */ /* 0x001fca00078e0204 */
[----:B------:R-:W2:Y:S04]  /*0c30*/  LDG.E R16, desc[UR4][R8.64] ;  /* 0x0000000408107981 */ /* 0x000ea8000c1e1900 */
[----:B------:R-:W3:Y:S04]  /*0c40*/  LDG.E R23, desc[UR4][R8.64+0x4] ;  /* 0x0000040408177981 */ /* 0x000ee8000c1e1900 */
[----:B------:R-:W4:Y:S04]  /*0c50*/  LDG.E R25, desc[UR4][R8.64+0x8] ;  /* 0x0000080408197981 */ /* 0x000f28000c1e1900 */
[----:B------:R-:W5:Y:S04]  /*0c60*/  LDG.E R14, desc[UR4][R8.64+0xc] ;  /* 0x00000c04080e7981 */ /* 0x000f68000c1e1900 */
[----:B------:R-:W5:Y:S04]  /*0c70*/  LDG.E R15, desc[UR4][R8.64+0x10] ;  /* 0x00001004080f7981 */ /* 0x000f68000c1e1900 */
[----:B------:R-:W5:Y:S04]  /*0c80*/  LDG.E R22, desc[UR4][R8.64+0x14] ;  /* 0x0000140408167981 */ /* 0x000f68000c1e1900 */
[----:B------:R-:W5:Y:S04]  /*0c90*/  LDG.E R21, desc[UR4][R8.64+0x18] ;  /* 0x0000180408157981 */ /* 0x000f68000c1e1900 */
[----:B------:R-:W5:Y:S04]  /*0ca0*/  LDG.E R20, desc[UR4][R8.64+0x1c] ;  /* 0x00001c0408147981 */ /* 0x000f68000c1e1900 */
[----:B------:R-:W5:Y:S04]  /*0cb0*/  LDG.E R19, desc[UR4][R8.64+0x20] ;  /* 0x0000200408137981 */ /* 0x000f68000c1e1900 */
[----:B------:R-:W5:Y:S04]  /*0cc0*/  LDG.E R18, desc[UR4][R8.64+0x24] ;  /* 0x0000240408127981 */ /* 0x000f68000c1e1900 */
[----:B------:R-:W5:Y:S01]  /*0cd0*/  LDG.E R17, desc[UR4][R8.64+0x28] ;  /* 0x0000280408117981 */ /* 0x000f62000c1e1900 */
[----:B------:R-:W-:-:S03]  /*0ce0*/  IADD3 R24, PT, PT, R12, 0x1, RZ ;  /* 0x000000010c187810 */ /* 0x000fc60007ffe0ff */
[----:B------:R-:W5:Y:S01]  /*0cf0*/  LDG.E R26, desc[UR4][R8.64+0x3c] ;  /* 0x00003c04081a7981 */ /* 0x000f62000c1e1900 */
[----:B--2---:R-:W-:-:S03]  /*0d00*/  ISETP.NE.AND P1, PT, R16, 0x1, PT ;  /* 0x000000011000780c */ /* 0x004fc60003f25270 */
[----:B------:R-:W2:Y:S01]  /*0d10*/  LDG.E R16, desc[UR4][R8.64+0x2c] ;  /* 0x00002c0408107981 */ /* 0x000ea2000c1e1900 */
[----:B---3--:R-:W-:-:S09]  /*0d20*/  ISETP.NE.AND P2, PT, R23, 0x1, PT ;  /* 0x000000011700780c */ /* 0x008fd20003f45270 */
[----:B------:R-:W-:Y:S02]  /*0d30*/  @P1 IMAD.MOV R24, RZ, RZ, R12 ;  /* 0x000000ffff181224 */ /* 0x000fe400078e020c */
[----:B------:R-:W3:Y:S02]  /*0d40*/  LDG.E R12, desc[UR4][R8.64+0x30] ;  /* 0x00003004080c7981 */ /* 0x000ee4000c1e1900 */
[----:B------:R-:W-:Y:S02]  /*0d50*/  VIADD R23, R24, 0x1 ;  /* 0x0000000118177836 */ /* 0x000fe40000000000 */
[----:B------:R-:W-:Y:S02]  /*0d60*/  @P2 IMAD.MOV R23, RZ, RZ, R24 ;  /* 0x000000ffff172224 */ /* 0x000fe400078e0218 */
[----:B------:R-:W3:Y:S01]  /*0d70*/  LDG.E R24, desc[UR4][R8.64+0x34] ;  /* 0x0000340408187981 */ /* 0x000ee2000c1e1900 */
[----:B----4-:R-:W-:-:S03]  /*0d80*/  ISETP.NE.AND P1, PT, R25, 0x1, PT ;  /* 0x000000011900780c */ /* 0x010fc60003f25270 */
[----:B------:R0:W4:Y:S01]  /*0d90*/  LDG.E R25, desc[UR4][R8.64+0x38] ;  /* 0x0000380408197981 */ /* 0x000122000c1e1900 */
[----:B-----5:R-:W-:Y:S01]  /*0da0*/  ISETP.NE.AND P2, PT, R14, 0x1, PT ;  /* 0x000000010e00780c */ /* 0x020fe20003f45270 */
[----:B------:R-:W-:-:S08]  /*0db0*/  VIADD R14, R23, 0x1 ;  /* 0x00000001170e7836 */ /* 0x000fd00000000000 */
[----:B------:R-:W-:Y:S02]  /*0dc0*/  @P1 IADD3 R14, PT, PT, R23, RZ, RZ ;  /* 0x000000ff170e1210 */ /* 0x000fe40007ffe0ff */
[----:B------:R-:W-:-:S03]  /*0dd0*/  ISETP.NE.AND P1, PT, R15, 0x1, PT ;  /* 0x000000010f00780c */ /* 0x000fc60003f25270 */
[----:B------:R-:W-:Y:S02]  /*0de0*/  VIADD R15, R14, 0x1 ;  /* 0x000000010e0f7836 */ /* 0x000fe40000000000 */
[----:B------:R-:W-:Y:S01]  /*0df0*/  @P2 IMAD.MOV R15, RZ, RZ, R14 ;  /* 0x000000ffff0f2224 */ /* 0x000fe200078e020e */
[----:B------:R-:W-:-:S03]  /*0e00*/  ISETP.NE.AND P2, PT, R22, 0x1, PT ;  /* 0x000000011600780c */ /* 0x000fc60003f45270 */
[----:B------:R-:W-:-:S04]  /*0e10*/  VIADD R14, R15, 0x1 ;  /* 0x000000010f0e7836 */ /* 0x000fc80000000000 */
[----:B------:R-:W-:Y:S01]  /*0e20*/  @P1 IMAD.MOV R14, RZ, RZ, R15 ;  /* 0x000000ffff0e1224 */ /* 0x000fe200078e020f */
[----:B------:R-:W-:-:S04]  /*0e30*/  ISETP.NE.AND P1, PT, R21, 0x1, PT ;  /* 0x000000011500780c */ /* 0x000fc80003f25270 */
[----:B0-----:R-:W-:Y:S01]  /*0e40*/  IADD3 R8, PT, PT, R14, 0x1, RZ ;  /* 0x000000010e087810 */ /* 0x001fe20007ffe0ff */
[----:B------:R-:W-:Y:S01]  /*0e50*/  @P2 IMAD.MOV R8, RZ, RZ, R14 ;  /* 0x000000ffff082224 */ /* 0x000fe200078e020e */
[----:B------:R-:W-:-:S03]  /*0e60*/  ISETP.NE.AND P2, PT, R20, 0x1, PT ;  /* 0x000000011400780c */ /* 0x000fc60003f45270 */
[----:B------:R-:W-:-:S04]  /*0e70*/  VIADD R9, R8, 0x1 ;  /* 0x0000000108097836 */ /* 0x000fc80000000000 */
[----:B------:R-:W-:Y:S01]  /*0e80*/  @P1 IMAD.MOV R9, RZ, RZ, R8 ;  /* 0x000000ffff091224 */ /* 0x000fe200078e0208 */
[----:B------:R-:W-:-:S03]  /*0e90*/  ISETP.NE.AND P1, PT, R19, 0x1, PT ;  /* 0x000000011300780c */ /* 0x000fc60003f25270 */
[C---:B------:R-:W-:Y:S02]  /*0ea0*/  VIADD R8, R9.reuse, 0x1 ;  /* 0x0000000109087836 */ /* 0x040fe40000000000 */
[----:B------:R-:W-:Y:S02]  /*0eb0*/  @P2 IADD3 R8, PT, PT, R9, RZ, RZ ;  /* 0x000000ff09082210 */ /* 0x000fe40007ffe0ff */
[----:B------:R-:W-:-:S03]  /*0ec0*/  ISETP.NE.AND P2, PT, R18, 0x1, PT ;  /* 0x000000011200780c */ /* 0x000fc60003f45270 */
[----:B------:R-:W-:-:S03]  /*0ed0*/  VIADD R9, R8, 0x1 ;  /* 0x0000000108097836 */ /* 0x000fc60000000000 */
[----:B------:R-:W-:Y:S01]  /*0ee0*/  @P1 IMAD.MOV R9, RZ, RZ, R8 ;  /* 0x000000ffff091224 */ /* 0x000fe200078e0208 */
[----:B------:R-:W-:-:S03]  /*0ef0*/  ISETP.NE.AND P1, PT, R17, 0x1, PT ;  /* 0x000000011100780c */ /* 0x000fc60003f25270 */
[----:B------:R-:W-:-:S03]  /*0f00*/  VIADD R8, R9, 0x1 ;  /* 0x0000000109087836 */ /* 0x000fc60000000000 */
[----:B------:R-:W-:-:S05]  /*0f10*/  @P2 IMAD.MOV R8, RZ, RZ, R9 ;  /* 0x000000ffff082224 */ /* 0x000fca00078e0209 */
[----:B------:R-:W-:Y:S02]  /*0f20*/  IADD3 R9, PT, PT, R8, 0x1, RZ ;  /* 0x0000000108097810 */ /* 0x000fe40007ffe0ff */
[----:B------:R-:W-:-:S04]  /*0f30*/  @P1 IMAD.MOV R9, RZ, RZ, R8 ;  /* 0x000000ffff091224 */ /* 0x000fc800078e0208 */
[----:B------:R-:W-:Y:S02]  /*0f40*/  VIADD R8, R9, 0x1 ;  /* 0x0000000109087836 */ /* 0x000fe40000000000 */
[----:B------:R-:W-:Y:S02]  /*0f50*/  VIADD R13, R13, 0x10 ;  /* 0x000000100d0d7836 */ /* 0x000fe40000000000 */
[----:B------:R-:W-:Y:S01]  /*0f60*/  VIADD R2, R2, 0x10 ;  /* 0x0000001002027836 */ /* 0x000fe20000000000 */
[----:B--2---:R-:W-:Y:S02]  /*0f70*/  ISETP.NE.AND P2, PT, R16, 0x1, PT ;  /* 0x000000011000780c */ /* 0x004fe40003f45270 */
[----:B---3--:R-:W-:-:S11]  /*0f80*/  ISETP.NE.AND P1, PT, R12, 0x1, PT ;  /* 0x000000010c00780c */ /* 0x008fd60003f25270 */
[----:B------:R-:W-:Y:S01]  /*0f90*/  @P2 IMAD.MOV R8, RZ, RZ, R9 ;  /* 0x000000ffff082224 */ /* 0x000fe200078e0209 */
[----:B------:R-:W-:-:S03]  /*0fa0*/  ISETP.NE.AND P2, PT, R24, 0x1, PT ;  /* 0x000000011800780c */ /* 0x000fc60003f45270 */
[C---:B------:R-:W-:Y:S01]  /*0fb0*/  VIADD R9, R8.reuse, 0x1 ;  /* 0x0000000108097836 */ /* 0x040fe20000000000 */
[----:B------:R-:W-:Y:S02]  /*0fc0*/  @P1 IADD3 R9, PT, PT, R8, RZ, RZ ;  /* 0x000000ff08091210 */ /* 0x000fe40007ffe0ff */
[----:B----4-:R-:W-:-:S03]  /*0fd0*/  ISETP.NE.AND P1, PT, R25, 0x1, PT ;  /* 0x000000011900780c */ /* 0x010fc60003f25270 */
[----:B------:R-:W-:-:S04]  /*0fe0*/  VIADD R8, R9, 0x1 ;  /* 0x0000000109087836 */ /* 0x000fc80000000000 */
[----:B------:R-:W-:-:S04]  /*0ff0*/  @P2 IMAD.MOV R8, RZ, RZ, R9 ;  /* 0x000000ffff082224 */ /* 0x000fc800078e0209 */
[----:B------:R-:W-:Y:S01]  /*1000*/  VIADD R9, R8, 0x1 ;  /* 0x0000000108097836 */ /* 0x000fe20000000000 */
[----:B------:R-:W-:Y:S02]  /*1010*/  ISETP.NE.AND P2, PT, R26, 0x1, PT ;  /* 0x000000011a00780c */ /* 0x000fe40003f45270 */
[----:B------:R-:W-:Y:S02]  /*1020*/  @P1 IADD3 R9, PT, PT, R8, RZ, RZ ;  /* 0x000000ff08091210 */ /* 0x000fe40007ffe0ff */
[----:B------:R-:W-:-:S03]  /*1030*/  ISETP.NE.AND P1, PT, R13, RZ, PT ;  /* 0x000000ff0d00720c */ /* 0x000fc60003f25270 */
[----:B------:R-:W-:-:S06]  /*1040*/  VIADD R12, R9, 0x1 ;  /* 0x00000001090c7836 */ /* 0x000fcc0000000000 */
[----:B------:R-:W-:-:S04]  /*1050*/  @P2 IMAD.MOV R12, RZ, RZ, R9 ;  /* 0x000000ffff0c2224 */ /* 0x000fc800078e0209 */
[----:B------:R-:W-:Y:S05]  /*1060*/  @P1 BRA `(.L_x_18) ;  /* 0xfffffff800ec1947 */ /* 0x000fea000383ffff */
.L_x_17:
[----:B------:R-:W-:Y:S05]  /*1070*/  BSYNC.RECONVERGENT B1 ;  /* 0x0000000000017941 */ /* 0x000fea0003800200 */
.L_x_16:
[----:B------:R-:W-:Y:S05]  /*1080*/  @!P0 BRA `(.L_x_15) ;  /* 0x0000000400408947 */ /* 0x000fea0003800000 */
[----:B------:R-:W-:Y:S01]  /*1090*/  ISETP.GE.U32.AND P1, PT, R27, 0x8, PT ;  /* 0x000000081b00780c */ /* 0x000fe20003f26070 */
[----:B------:R-:W-:Y:S01]  /*10a0*/  BSSY.RECONVERGENT B1, `(.L_x_19) ;  /* 0x0000027000017945 */ /* 0x000fe20003800200 */
[----:B------:R-:W-:-:S04]  /*10b0*/  LOP3.LUT R18, R10, 0x7, RZ, 0xc0, !PT ;  /* 0x000000070a127812 */ /* 0x000fc800078ec0ff */
[----:B------:R-:W-:-:S07]  /*10c0*/  ISETP.NE.AND P0, PT, R18, RZ, PT ;  /* 0x000000ff1200720c */ /* 0x000fce0003f05270 */
[----:B------:R-:W-:Y:S06]  /*10d0*/  @!P1 BRA `(.L_x_20) ;  /* 0x00000000008c9947 */ /* 0x000fec0003800000 */
[----:B------:R-:W0:Y:S02]  /*10e0*/  LDC.64 R4, c[0x0][0x388] ;  /* 0x0000e200ff047b82 */ /* 0x000e240000000a00 */
        /* <DEDUP_REMOVED lines=8> */
[----:B------:R0:W5:Y:S01]  /*1170*/  LDG.E R17, desc[UR4][R4.64+0x1c] ;  /* 0x00001c0404117981 */ /* 0x000162000c1e1900 */
[----:B------:R-:W-:Y:S01]  /*1180*/  VIADD R2, R2, 0x8 ;  /* 0x0000000802027836 */ /* 0x000fe20000000000 */
[----:B--2---:R-:W-:-:S02]  /*1190*/  ISETP.NE.AND P1, PT, R19, 0x1, PT ;  /* 0x000000011300780c */ /* 0x004fc40003f25270 */
[----:B---3--:R-:W-:Y:S01]  /*11a0*/  ISETP.NE.AND P2, PT, R8, 0x1, PT ;  /* 0x000000010800780c */ /* 0x008fe20003f45270 */
[----:B------:R-:W-:-:S10]  /*11b0*/  VIADD R8, R12, 0x1 ;  /* 0x000000010c087836 */ /* 0x000fd40000000000 */
[----:B------:R-:W-:Y:S02]  /*11c0*/  @P1 IADD3 R8, PT, PT, R12, RZ, RZ ;  /* 0x000000ff0c081210 */ /* 0x000fe40007ffe0ff */
[----:B----4-:R-:W-:-:S03]  /*11d0*/  ISETP.NE.AND P1, PT, R9, 0x1, PT ;  /* 0x000000010900780c */ /* 0x010fc60003f25270 */
[----:B------:R-:W-:Y:S02]  /*11e0*/  VIADD R9, R8, 0x1 ;  /* 0x0000000108097836 */ /* 0x000fe40000000000 */
[----:B------:R-:W-:Y:S01]  /*11f0*/  @P2 IMAD.MOV R9, RZ, RZ, R8 ;  /* 0x000000ffff092224 */ /* 0x000fe200078e0208 */
[----:B-----5:R-:W-:-:S03]  /*1200*/  ISETP.NE.AND P2, PT, R13, 0x1, PT ;  /* 0x000000010d00780c */ /* 0x020fc60003f45270 */
        /* <DEDUP_REMOVED lines=13> */
[----:B------:R-:W-:-:S04]  /*12e0*/  @P1 IMAD.MOV R5, RZ, RZ, R4 ;  /* 0x000000ffff051224 */ /* 0x000fc800078e0204 */
[----:B------:R-:W-:-:S03]  /*12f0*/  VIADD R12, R5, 0x1 ;  /* 0x00000001050c7836 */ /* 0x000fc60000000000 */
[----:B------:R-:W-:-:S07]  /*1300*/  @P2 IADD3 R12, PT, PT, R5, RZ, RZ ;  /* 0x000000ff050c2210 */ /* 0x000fce0007ffe0ff */
.L_x_20:
[----:B------:R-:W-:Y:S05]  /*1310*/  BSYNC.RECONVERGENT B1 ;  /* 0x0000000000017941 */ /* 0x000fea0003800200 */
.L_x_19:
        /* <DEDUP_REMOVED lines=11> */
[----:B------:R-:W5:Y:S01]  /*13d0*/  LDG.E R13, desc[UR4][R4.64+0xc] ;  /* 0x00000c04040d7981 */ /* 0x000f62000c1e1900 */
[----:B------:R-:W-:Y:S01]  /*13e0*/  VIADD R2, R2, 0x4 ;  /* 0x0000000402027836 */ /* 0x000fe20000000000 */
[----:B--2---:R-:W-:-:S02]  /*13f0*/  ISETP.NE.AND P0, PT, R14, 0x1, PT ;  /* 0x000000010e00780c */ /* 0x004fc40003f05270 */
[----:B---3--:R-:W-:Y:S01]  /*1400*/  ISETP.NE.AND P2, PT, R8, 0x1, PT ;  /* 0x000000010800780c */ /* 0x008fe20003f45270 */
[----:B------:R-:W-:-:S10]  /*1410*/  VIADD R8, R12, 0x1 ;  /* 0x000000010c087836 */ /* 0x000fd40000000000 */
[----:B------:R-:W-:Y:S01]  /*1420*/  @P0 IMAD.MOV R8, RZ, RZ, R12 ;  /* 0x000000ffff080224 */ /* 0x000fe200078e020c */
[----:B----4-:R-:W-:-:S03]  /*1430*/  ISETP.NE.AND P0, PT, R9, 0x1, PT ;  /* 0x000000010900780c */ /* 0x010fc60003f05270 */
[----:B------:R-:W-:Y:S02]  /*1440*/  VIADD R9, R8, 0x1 ;  /* 0x0000000108097836 */ /* 0x000fe40000000000 */
[----:B------:R-:W-:Y:S01]  /*1450*/  @P2 IMAD.MOV R9, RZ, RZ, R8 ;  /* 0x000000ffff092224 */ /* 0x000fe200078e0208 */
[----:B-----5:R-:W-:-:S04]  /*1460*/  ISETP.NE.AND P2, PT, R13, 0x1, PT ;  /* 0x000000010d00780c */ /* 0x020fc80003f45270 */
[----:B------:R-:W-:-:S03]  /*1470*/  IADD3 R8, PT, PT, R9, 0x1, RZ ;  /* 0x0000000109087810 */ /* 0x000fc60007ffe0ff */
[----:B------:R-:W-:-:S04]  /*1480*/  @P0 IMAD.MOV R8, RZ, RZ, R9 ;  /* 0x000000ffff080224 */ /* 0x000fc800078e0209 */
[----:B------:R-:W-:Y:S02]  /*1490*/  VIADD R12, R8, 0x1 ;  /* 0x00000001080c7836 */ /* 0x000fe40000000000 */
[----:B------:R-:W-:-:S07]  /*14a0*/  @P2 IMAD.MOV R12, RZ, RZ, R8 ;  /* 0x000000ffff0c2224 */ /* 0x000fce00078e0208 */
.L_x_22:
[----:B------:R-:W-:Y:S05]  /*14b0*/  BSYNC.RECONVERGENT B1 ;  /* 0x0000000000017941 */ /* 0x000fea0003800200 */
.L_x_21:
[----:B------:R-:W-:Y:S05]  /*14c0*/  @!P1 BRA `(.L_x_15) ;  /* 0x0000000000309947 */ /* 0x000fea0003800000 */
[----:B------:R-:W0:Y:S01]  /*14d0*/  LDC.64 R4, c[0x0][0x388] ;  /* 0x0000e200ff047b82 */ /* 0x000e220000000a00 */
[----:B------:R-:W-:-:S07]  /*14e0*/  IADD3 R10, PT, PT, -R10, RZ, RZ ;  /* 0x000000ff0a0a7210 */ /* 0x000fce0007ffe1ff */
.L_x_23:
[----:B0-----:R-:W-:-:S06]  /*14f0*/  IMAD.WIDE R8, R2, 0x4, R4 ;  /* 0x0000000402087825 */ /* 0x001fcc00078e0204 */
[----:B------:R-:W2:Y:S01]  /*1500*/  LDG.E R8, desc[UR4][R8.64] ;  /* 0x0000000408087981 */ /* 0x000ea2000c1e1900 */
[----:B------:R-:W-:Y:S02]  /*1510*/  VIADD R10, R10, 0x1 ;  /* 0x000000010a0a7836 */ /* 0x000fe40000000000 */
[----:B------:R-:W-:Y:S02]  /*1520*/  VIADD R13, R12, 0x1 ;  /* 0x000000010c0d7836 */ /* 0x000fe40000000000 */
[----:B------:R-:W-:Y:S01]  /*1530*/  VIADD R2, R2, 0x1 ;  /* 0x0000000102027836 */ /* 0x000fe20000000000 */
[----:B------:R-:W-:Y:S02]  /*1540*/  ISETP.NE.AND P1, PT, R10, RZ, PT ;  /* 0x000000ff0a00720c */ /* 0x000fe40003f25270 */
[----:B--2---:R-:W-:-:S13]  /*1550*/  ISETP.NE.AND P0, PT, R8, 0x1, PT ;  /* 0x000000010800780c */ /* 0x004fda0003f05270 */
[----:B------:R-:W-:-:S05]  /*1560*/  @P0 IMAD.MOV R13, RZ, RZ, R12 ;  /* 0x000000ffff0d0224 */ /* 0x000fca00078e020c */
[----:B------:R-:W-:Y:S01]  /*1570*/  MOV R12, R13 ;  /* 0x0000000d000c7202 */ /* 0x000fe20000000f00 */
[----:B------:R-:W-:Y:S06]  /*1580*/  @P1 BRA `(.L_x_23) ;  /* 0xfffffffc00d81947 */ /* 0x000fec000383ffff */
.L_x_15:
[----:B------:R-:W-:Y:S05]  /*1590*/  BSYNC.RECONVERGENT B0 ;  /* 0x0000000000007941 */ /* 0x000fea0003800200 */
.L_x_14:
[----:B------:R-:W0:Y:S01]  /*15a0*/  S2R R2, SR_CgaCtaId ;  /* 0x0000000000027919 */ /* 0x000e220000008800 */
[----:B------:R-:W-:Y:S02]  /*15b0*/  MOV R5, 0x400 ;  /* 0x0000040000057802 */ /* 0x000fe40000000f00 */
[----:B------:R-:W-:Y:S02]  /*15c0*/  ISETP.NE.AND P0, PT, R0, R11, PT ;  /* 0x0000000b0000720c */ /* 0x000fe40003f05270 */
[----:B0-----:R-:W-:-:S05]  /*15d0*/  LEA R5, R2, R5, 0x18 ;  /* 0x0000000502057211 */ /* 0x001fca00078ec0ff */
[----:B------:R-:W-:-:S05]  /*15e0*/  IMAD R9, R0, 0x4, R5 ;  /* 0x0000000400097824 */ /* 0x000fca00078e0205 */
[----:B------:R0:W-:Y:S01]  /*15f0*/  STS [R9], R12 ;  /* 0x0000000c09007388 */ /* 0x0001e20000000800 */
[----:B------:R-:W-:Y:S06]  /*1600*/  BAR.SYNC.DEFER_BLOCKING 0x0 ;  /* 0x0000000000007b1d */ /* 0x000fec0000010000 */
[----:B------:R-:W-:Y:S05]  /*1610*/  @P0 BRA `(.L_x_24) ;  /* 0x0000000400080947 */ /* 0x000fea0003800000 */
[C---:B------:R-:W-:Y:S01]  /*1620*/  ISETP.GE.U32.AND P0, PT, R3.reuse, 0x10, PT ;  /* 0x000000100300780c */ /* 0x040fe20003f06070 */
[----:B------:R-:W-:Y:S01]  /*1630*/  IMAD.MOV.U32 R2, RZ, RZ, RZ ;  /* 0x000000ffff027224 */ /* 0x000fe200078e00ff */
[----:B------:R-:W-:Y:S01]  /*1640*/  LOP3.LUT R25, R3, 0xf, RZ, 0xc0, !PT ;  /* 0x0000000f03197812 */ /* 0x000fe200078ec0ff */
[----:B------:R-:W-:-:S03]  /*1650*/  IMAD.MOV.U32 R0, RZ, RZ, RZ ;  /* 0x000000ffff007224 */ /* 0x000fc600078e00ff */
[----:B------:R-:W-:-:S07]  /*1660*/  ISETP.NE.AND P1, PT, R25, RZ, PT ;  /* 0x000000ff1900720c */ /* 0x000fce0003f25270 */
[----:B------:R-:W-:Y:S06]  /*1670*/  @!P0 BRA `(.L_x_25) ;  /* 0x0000000000548947 */ /* 0x000fec0003800000 */
[C---:B------:R-:W-:Y:S01]  /*1680*/  LOP3.LUT R24, R3.reuse, 0xfffffff0, RZ, 0xc0, !PT ;  /* 0xfffffff003187812 */ /* 0x040fe200078ec0ff */
[----:B------:R-:W-:Y:S01]  /*1690*/  HFMA2 R0, -RZ, RZ, 0, 0 ;  /* 0x00000000ff007431 */ /* 0x000fe200000001ff */
[----:B------:R-:W-:Y:S01]  /*16a0*/  LOP3.LUT R2, R3, 0x7f0, RZ, 0xc0, !PT ;  /* 0x000007f003027812 */ /* 0x000fe200078ec0ff */
[----:B------:R-:W-:Y:S02]  /*16b0*/  VIADD R4, R5, 0x20 ;  /* 0x0000002005047836 */ /* 0x000fe40000000000 */
[----:B------:R-:W-:-:S07]  /*16c0*/  IMAD.MOV R24, RZ, RZ, -R24 ;  /* 0x000000ffff187224 */ /* 0x000fce00078e0a18 */
.L_x_26:
[----:B0-----:R-:W0:Y:S01]  /*16d0*/  LDS.128 R8, [R4+-0x20] ;  /* 0xffffe00004087984 */ /* 0x001e220000000c00 */
[----:B------:R-:W-:-:S03]  /*16e0*/  VIADD R24, R24, 0x10 ;  /* 0x0000001018187836 */ /* 0x000fc60000000000 */
[----:B------:R-:W1:Y:S02]  /*16f0*/  LDS.128 R12, [R4+-0x10] ;  /* 0xfffff000040c7984 */ /* 0x000e640000000c00 */
[----:B------:R-:W-:Y:S02]  /*1700*/  ISETP.NE.AND P0, PT, R24, RZ, PT ;  /* 0x000000ff1800720c */ /* 0x000fe40003f05270 */
[----:B------:R-:W2:Y:S04]  /*1710*/  LDS.128 R16, [R4] ;  /* 0x0000000004107984 */ /* 0x000ea80000000c00 */
[----:B------:R3:W4:Y:S02]  /*1720*/  LDS.128 R20, [R4+0x10] ;  /* 0x0000100004147984 */ /* 0x0007240000000c00 */
[----:B---3--:R-:W-:Y:S01]  /*1730*/  VIADD R4, R4, 0x40 ;  /* 0x0000004004047836 */ /* 0x008fe20000000000 */
[----:B0-----:R-:W-:-:S04]  /*1740*/  IADD3 R8, PT, PT, R9, R8, R0 ;  /* 0x0000000809087210 */ /* 0x001fc80007ffe000 */
[----:B------:R-:W-:-:S04]  /*1750*/  IADD3 R8, PT, PT, R11, R10, R8 ;  /* 0x0000000a0b087210 */ /* 0x000fc80007ffe008 */
[----:B-1----:R-:W-:-:S04]  /*1760*/  IADD3 R8, PT, PT, R13, R12, R8 ;  /* 0x0000000c0d087210 */ /* 0x002fc80007ffe008 */
[----:B------:R-:W-:-:S04]  /*1770*/  IADD3 R8, PT, PT, R15, R14, R8 ;  /* 0x0000000e0f087210 */ /* 0x000fc80007ffe008 */
[----:B--2---:R-:W-:-:S04]  /*1780*/  IADD3 R8, PT, PT, R17, R16, R8 ;  /* 0x0000001011087210 */ /* 0x004fc80007ffe008 */
[----:B------:R-:W-:-:S04]  /*1790*/  IADD3 R8, PT, PT, R19, R18, R8 ;  /* 0x0000001213087210 */ /* 0x000fc80007ffe008 */
[----:B----4-:R-:W-:-:S04]  /*17a0*/  IADD3 R8, PT, PT, R21, R20, R8 ;  /* 0x0000001415087210 */ /* 0x010fc80007ffe008 */
[----:B------:R-:W-:Y:S01]  /*17b0*/  IADD3 R0, PT, PT, R23, R22, R8 ;  /* 0x0000001617007210 */ /* 0x000fe20007ffe008 */
[----:B------:R-:W-:Y:S06]  /*17c0*/  @P0 BRA `(.L_x_26) ;  /* 0xfffffffc00c00947 */ /* 0x000fec000383ffff */
.L_x_25:
[----:B------:R-:W-:Y:S05]  /*17d0*/  @!P1 BRA `(.L_x_27) ;  /* 0x0000000000789947 */ /* 0x000fea0003800000 */
[----:B------:R-:W-:Y:S02]  /*17e0*/  ISETP.GE.U32.AND P0, PT, R25, 0x8, PT ;  /* 0x000000081900780c */ /* 0x000fe40003f06070 */
[----:B------:R-:W-:-:S04]  /*17f0*/  LOP3.LUT R16, R3, 0x7, RZ, 0xc0, !PT ;  /* 0x0000000703107812 */ /* 0x000fc800078ec0ff */
[----:B------:R-:W-:-:S07]  /*1800*/  ISETP.NE.AND P1, PT, R16, RZ, PT ;  /* 0x000000ff1000720c */ /* 0x000fce0003f25270 */
[----:B------:R-:W-:Y:S06]  /*1810*/  @!P0 BRA `(.L_x_28) ;  /* 0x0000000000208947 */ /* 0x000fec0003800000 */
[C---:B------:R-:W-:Y:S01]  /*1820*/  LEA R4, R2.reuse, R5, 0x2 ;  /* 0x0000000502047211 */ /* 0x040fe200078e10ff */
[----:B------:R-:W-:-:S04]  /*1830*/  VIADD R2, R2, 0x8 ;  /* 0x0000000802027836 */ /* 0x000fc80000000000 */
[----:B0-----:R-:W0:Y:S04]  /*1840*/  LDS.128 R8, [R4] ;  /* 0x0000000004087984 */ /* 0x001e280000000c00 */
[----:B------:R-:W1:Y:S01]  /*1850*/  LDS.128 R12, [R4+0x10] ;  /* 0x00001000040c7984 */ /* 0x000e620000000c00 */
[----:B0-----:R-:W-:-:S04]  /*1860*/  IADD3 R8, PT, PT, R9, R8, R0 ;  /* 0x0000000809087210 */ /* 0x001fc80007ffe000 */
[----:B------:R-:W-:-:S04]  /*1870*/  IADD3 R8, PT, PT, R11, R10, R8 ;  /* 0x0000000a0b087210 */ /* 0x000fc80007ffe008 */
[----:B-1----:R-:W-:-:S04]  /*1880*/  IADD3 R8, PT, PT, R13, R12, R8 ;  /* 0x0000000c0d087210 */ /* 0x002fc80007ffe008 */
[----:B------:R-:W-:-:S07]  /*1890*/  IADD3 R0, PT, PT, R15, R14, R8 ;  /* 0x0000000e0f007210 */ /* 0x000fce0007ffe008 */
.L_x_28:
[----:B------:R-:W-:Y:S05]  /*18a0*/  @!P1 BRA `(.L_x_27) ;  /* 0x0000000000449947 */ /* 0x000fea0003800000 */
[----:B------:R-:W-:Y:S02]  /*18b0*/  ISETP.GE.U32.AND P0, PT, R16, 0x4, PT ;  /* 0x000000041000780c */ /* 0x000fe40003f06070 */
[----:B------:R-:W-:-:S04]  /*18c0*/  LOP3.LUT R3, R3, 0x3, RZ, 0xc0, !PT ;  /* 0x0000000303037812 */ /* 0x000fc800078ec0ff */
[----:B------:R-:W-:-:S07]  /*18d0*/  ISETP.NE.AND P1, PT, R3, RZ, PT ;  /* 0x000000ff0300720c */ /* 0x000fce0003f25270 */
[C---:B------:R-:W-:Y:S02]  /*18e0*/  @P0 IMAD R8, R2.reuse, 0x4, R5 ;  /* 0x0000000402080824 */ /* 0x040fe400078e0205 */
[----:B------:R-:W-:-:S04]  /*18f0*/  @P0 VIADD R2, R2, 0x4 ;  /* 0x0000000402020836 */ /* 0x000fc80000000000 */
[----:B0-----:R-:W0:Y:S02]  /*1900*/  @P0 LDS.128 R8, [R8] ;  /* 0x0000000008080984 */ /* 0x001e240000000c00 */
[----:B0-----:R-:W-:-:S04]  /*1910*/  @P0 IADD3 R9, PT, PT, R9, R8, R0 ;  /* 0x0000000809090210 */ /* 0x001fc80007ffe000 */
[----:B------:R-:W-:Y:S01]  /*1920*/  @P0 IADD3 R0, PT, PT, R11, R10, R9 ;  /* 0x0000000a0b000210 */ /* 0x000fe20007ffe009 */
[----:B------:R-:W-:Y:S06]  /*1930*/  @!P1 BRA `(.L_x_27) ;  /* 0x0000000000209947 */ /* 0x000fec0003800000 */
[----:B------:R-:W-:Y:S01]  /*1940*/  LEA R2, R2, R5, 0x2 ;  /* 0x0000000502027211 */ /* 0x000fe200078e10ff */
[----:B------:R-:W-:-:S07]  /*1950*/  IMAD.MOV R3, RZ, RZ, -R3 ;  /* 0x000000ffff037224 */ /* 0x000fce00078e0a03 */
.L_x_29:
[----:B------:R0:W1:Y:S01]  /*1960*/  LDS R5, [R2] ;  /* 0x0000000002057984 */ /* 0x0000620000000800 */
[----:B------:R-:W-:-:S05]  /*1970*/  VIADD R3, R3, 0x1 ;  /* 0x0000000103037836 */ /* 0x000fca0000000000 */
[----:B------:R-:W-:Y:S02]  /*1980*/  ISETP.NE.AND P0, PT, R3, RZ, PT ;  /* 0x000000ff0300720c */ /* 0x000fe40003f05270 */
[----:B0-----:R-:W-:Y:S01]  /*1990*/  IADD3 R2, PT, PT, R2, 0x4, RZ ;  /* 0x0000000402027810 */ /* 0x001fe20007ffe0ff */
[----:B-1----:R-:W-:-:S10]  /*19a0*/  IMAD.IADD R0, R5, 0x1, R0 ;  /* 0x0000000105007824 */ /* 0x002fd400078e0200 */
[----:B------:R-:W-:Y:S05]  /*19b0*/  @P0 BRA `(.L_x_29) ;  /* 0xfffffffc00e80947 */ /* 0x000fea000383ffff */
.L_x_27:
[----:B------:R-:W-:Y:S01]  /*19c0*/  MOV R2, 0x0 ;  /* 0x0000000000027802 */ /* 0x000fe20000000f00 */
[----:B------:R1:W-:Y:S01]  /*19d0*/  STL [R1], R0 ;  /* 0x0000000001007387 */ /* 0x0003e20000100800 */
[----:B------:R-:W2:Y:S04]  /*19e0*/  LDCU.64 UR4, c[0x4][0x8] ;  /* 0x01000100ff0477ac */ /* 0x000ea80008000a00 */
[----:B------:R-:W3:Y:S01]  /*19f0*/  LDC.64 R2, c[0x4][R2] ;  /* 0x0100000002027b82 */ /* 0x000ee20000000a00 */
[----:B--2---:R-:W-:Y:S02]  /*1a00*/  IMAD.U32 R4, RZ, RZ, UR4 ;  /* 0x00000004ff047e24 */ /* 0x004fe4000f8e00ff */
[----:B-1----:R-:W-:-:S07]  /*1a10*/  IMAD.U32 R5, RZ, RZ, UR5 ;  /* 0x00000005ff057e24 */ /* 0x002fce000f8e00ff */
[----:B------:R-:W-:-:S07]  /*1a20*/  LEPC R20, `(.L_x_24) ;  /* 0x000000001014794e */ /* 0x000fce0000000000 */
[----:B0--3--:R-:W-:Y:S05]  /*1a30*/  CALL.ABS.NOINC R2 ;  /* 0x0000000002007343 */ /* 0x009fea0003c00000 */
.L_x_24:
[----:B------:R-:W-:Y:S05]  /*1a40*/  WARPSYNC.ALL ;  /* 0x0000000000007948 */ /* 0x000fea0003800000 */
[----:B------:R-:W-:Y:S06]  /*1a50*/  BAR.SYNC.DEFER_BLOCKING 0x0 ;  /* 0x0000000000007b1d */ /* 0x000fec0000010000 */
[----:B------:R-:W-:Y:S05]  /*1a60*/  EXIT ;  /* 0x000000000000794d */ /* 0x000fea0003800000 */
.L_x_30:
[----:B------:R-:W-:-:S00]  /*1a70*/  BRA `(.L_x_30) ;  /* 0xfffffffc00fc7947 */ /* 0x000fc0000383ffff */
[----:B------:R-:W-:-:S00]  /*1a80*/  NOP ;  /* 0x0000000000007918 */ /* 0x000fc00000000000 */
[----:B------:R-:W-:-:S00]  /*1a90*/  NOP ;  /* 0x0000000000007918 */ /* 0x000fc00000000000 */
[----:B------:R-:W-:-:S00]  /*1aa0*/  NOP ;  /* 0x0000000000007918 */ /* 0x000fc00000000000 */
[----:B------:R-:W-:-:S00]  /*1ab0*/  NOP ;  /* 0x0000000000007918 */ /* 0x000fc00000000000 */
[----:B------:R-:W-:-:S00]  /*1ac0*/  NOP ;  /* 0x0000000000007918 */ /* 0x000fc00000000000 */
[----:B------:R-:W-:-:S00]  /*1ad0*/  NOP ;  /* 0x0000000000007918 */ /* 0x000fc00000000000 */
[----:B------:R-:W-:-:S00]  /*1ae0*/  NOP ;  /* 0x0000000000007918 */ /* 0x000fc00000000000 */
[----:B------:R-:W-:-:S00]  /*1af0*/  NOP ;  /* 0x0000000000007918 */ /* 0x000fc00000000000 */
.L_x_31:


//--------------------- .nv.global.init           --------------------------
	.section	.nv.global.init,"aw",@progbits
.nv.global.init:
	.type		$str,@object
	.size		$str,(.L_0 - $str)
$str:
        /*0000*/ 	.byte	0x50, 0x72, 0x69, 0x6d, 0x65, 0x73, 0x20, 0x69, 0x6e, 0x20, 0x74, 0x6f, 0x74, 0x61, 0x6c, 0x3a
        /*0010*/ 	.byte	0x20, 0x25, 0x64, 0x0a, 0x00
.L_0:


//--------------------- .nv.shared._Z16generate_numbersiPii --------------------------
	.section	.nv.shared._Z16generate_numbersiPii,"aw",@nobits
	.sectionflags	@""
	.align	4
.nv.shared._Z16generate_numbersiPii:
	.zero		1056


//--------------------- .nv.shared.reserved.0     --------------------------
	.section	.nv.shared.reserved.0,"aw",@nobits
	.weak		__nv_reservedSMEM_offset_0_alias
	.size		__nv_reservedSMEM_offset_0_alias, 0, 64
	.other		__nv_reservedSMEM_offset_0_alias,@"STO_CUDA_RESERVED_SHARED STV_DEFAULT"
__nv_reservedSMEM_offset_0_alias:
	.zero		0
	.zero		64


//--------------------- .nv.constant0._Z16generate_numbersiPii --------------------------
	.section	.nv.constant0._Z16generate_numbersiPii,"a",@progbits
	.sectionflags	@""
	.align	4
.nv.constant0._Z16generate_numbersiPii:
	.zero		916


//--------------------- SYMBOLS --------------------------

	.type		.nv.reservedSmem.offset0,@object
	.size		.nv.reservedSmem.offset0,0x4
	.type		.nv.reservedSmem.cap,@object
	.size		.nv.reservedSmem.cap,0x4
	.type		vprintf,@function
